//
// Generated by NVIDIA NVVM Compiler
//
// Compiler Build ID: CL-36424714
// Cuda compilation tools, release 13.0, V13.0.88
// Based on NVVM 20.0.0
//

.version 9.0
.target sm_100
.address_size 64

	// .globl	main_kernel
.extern .shared .align 16 .b8 buf_dyn_shmem[];

.visible .entry main_kernel(
	.param .u64 .ptr .align 1 main_kernel_param_0,
	.param .u64 .ptr .align 1 main_kernel_param_1,
	.param .u64 .ptr .align 1 main_kernel_param_2,
	.param .u64 .ptr .align 1 main_kernel_param_3,
	.param .u64 .ptr .align 1 main_kernel_param_4,
	.param .u64 .ptr .align 1 main_kernel_param_5
)
.maxntid 224
{
	.reg .pred 	%p<25>;
	.reg .b16 	%rs<11>;
	.reg .b32 	%r<1268>;
	.reg .b32 	%f<40>;
	.reg .b64 	%rd<103>;

	ld.param.u64 	%rd8, [main_kernel_param_4];
	ld.param.u64 	%rd9, [main_kernel_param_5];
	cvta.to.global.u64 	%rd1, %rd9;
	cvta.to.global.u64 	%rd2, %rd8;
	mov.f32 	%f1, 0f00000000;
	// begin inline asm
	{  cvt.rn.f16.f32 %rs2, %f1;}

	// end inline asm
	mov.u32 	%r1, %ctaid.y;
	setp.lt.u32 	%p1, %r1, 2;
	@%p1 bra 	$L__BB0_3;
	mov.u32 	%r2, %tid.y;
	shl.b32 	%r201, %r2, 3;
	mov.u32 	%r3, %tid.x;
	shr.u32 	%r202, %r3, 2;
	and.b32  	%r203, %r202, 62;
	or.b32  	%r204, %r203, %r201;
	setp.eq.s32 	%p2, %r204, 0;
	@%p2 bra 	$L__BB0_3;
	shr.u32 	%r205, %r1, 1;
	shl.b32 	%r206, %r2, 9;
	shl.b32 	%r207, %r3, 4;
	and.b32  	%r208, %r207, 3968;
	shl.b32 	%r209, %r3, 3;
	and.b32  	%r210, %r209, 56;
	mad.lo.s32 	%r211, %r205, 28672, %r206;
	add.s32 	%r212, %r211, %r208;
	or.b32  	%r213, %r212, %r210;
	add.s32 	%r214, %r213, -3648;
	mul.wide.u32 	%rd10, %r214, 2;
	add.s64 	%rd11, %rd2, %rd10;
	ld.global.nc.v4.u32 	{%r1212, %r1213, %r1214, %r1215}, [%rd11];
	bra.uni 	$L__BB0_4;
$L__BB0_3:
	cvt.u32.u16 	%r215, %rs2;
	shl.b32 	%r216, %r215, 16;
	or.b32  	%r1212, %r216, %r215;
	mov.u32 	%r1213, %r1212;
	mov.u32 	%r1214, %r1212;
	mov.u32 	%r1215, %r1212;
$L__BB0_4:
	mov.u32 	%r13, %tid.y;
	mul.lo.s32 	%r217, %r13, 288;
	mov.u32 	%r14, %tid.x;
	shr.u32 	%r218, %r14, 3;
	mad.lo.s32 	%r219, %r218, 72, %r217;
	shl.b32 	%r220, %r14, 3;
	and.b32  	%r221, %r220, 56;
	add.s32 	%r222, %r219, %r221;
	shl.b32 	%r223, %r222, 1;
	mov.u32 	%r224, buf_dyn_shmem;
	add.s32 	%r15, %r224, %r223;
	st.shared.v4.u32 	[%r15+5120], {%r1212, %r1213, %r1214, %r1215};
	shl.b32 	%r225, %r13, 3;
	shr.u32 	%r226, %r14, 2;
	and.b32  	%r227, %r226, 62;
	or.b32  	%r16, %r227, %r225;
	setp.eq.s32 	%p3, %r16, 0;
	shr.u32 	%r228, %r1, 1;
	shl.b32 	%r229, %r14, 4;
	shl.b32 	%r230, %r13, 9;
	and.b32  	%r231, %r229, 3968;
	mad.lo.s32 	%r232, %r228, 28672, %r230;
	add.s32 	%r233, %r232, %r231;
	or.b32  	%r17, %r233, %r221;
	mul.wide.u32 	%rd12, %r17, 2;
	add.s64 	%rd3, %rd2, %rd12;
	@%p3 bra 	$L__BB0_6;
	ld.global.nc.v4.u32 	{%r1216, %r1217, %r1218, %r1219}, [%rd3+7040];
	bra.uni 	$L__BB0_7;
$L__BB0_6:
	cvt.u32.u16 	%r234, %rs2;
	shl.b32 	%r235, %r234, 16;
	or.b32  	%r1216, %r235, %r234;
	mov.u32 	%r1217, %r1216;
	mov.u32 	%r1218, %r1216;
	mov.u32 	%r1219, %r1216;
$L__BB0_7:
	setp.eq.s32 	%p4, %r16, 0;
	st.shared.v4.u32 	[%r15+9152], {%r1216, %r1217, %r1218, %r1219};
	@%p4 bra 	$L__BB0_9;
	ld.global.nc.v4.u32 	{%r1220, %r1221, %r1222, %r1223}, [%rd3+21376];
	bra.uni 	$L__BB0_10;
$L__BB0_9:
	cvt.u32.u16 	%r236, %rs2;
	shl.b32 	%r237, %r236, 16;
	or.b32  	%r1220, %r237, %r236;
	mov.u32 	%r1221, %r1220;
	mov.u32 	%r1222, %r1220;
	mov.u32 	%r1223, %r1220;
$L__BB0_10:
	setp.eq.s32 	%p5, %r16, 0;
	st.shared.v4.u32 	[%r15+13184], {%r1220, %r1221, %r1222, %r1223};
	@%p5 bra 	$L__BB0_12;
	ld.global.nc.v4.u32 	{%r1224, %r1225, %r1226, %r1227}, [%rd3+35712];
	bra.uni 	$L__BB0_13;
$L__BB0_12:
	cvt.u32.u16 	%r238, %rs2;
	shl.b32 	%r239, %r238, 16;
	or.b32  	%r1224, %r239, %r238;
	mov.u32 	%r1225, %r1224;
	mov.u32 	%r1226, %r1224;
	mov.u32 	%r1227, %r1224;
$L__BB0_13:
	st.shared.v4.u32 	[%r15+17216], {%r1224, %r1225, %r1226, %r1227};
	setp.gt.u32 	%p6, %r13, 3;
	shr.u32 	%r240, %r14, 1;
	mul.lo.s32 	%r242, %r13, 640;
	and.b32  	%r45, %r220, 8;
	mad.lo.s32 	%r243, %r240, 40, %r242;
	add.s32 	%r244, %r243, %r45;
	shl.b32 	%r245, %r244, 1;
	add.s32 	%r46, %r224, %r245;
	@%p6 bra 	$L__BB0_15;
	shl.b32 	%r247, %r13, 11;
	shl.b32 	%r248, %r14, 6;
	and.b32  	%r249, %r248, 16256;
	shl.b32 	%r250, %r1, 6;
	and.b32  	%r251, %r250, 64;
	mov.u32 	%r252, %ctaid.x;
	shl.b32 	%r253, %r252, 4;
	add.s32 	%r254, %r253, %r247;
	add.s32 	%r255, %r254, %r249;
	add.s32 	%r256, %r255, %r251;
	or.b32  	%r257, %r256, %r45;
	mul.wide.u32 	%rd13, %r257, 2;
	add.s64 	%rd14, %rd1, %rd13;
	ld.global.nc.v4.u32 	{%r258, %r259, %r260, %r261}, [%rd14];
	st.shared.v4.u32 	[%r46], {%r258, %r259, %r260, %r261};
$L__BB0_15:
	mov.b32 	%r262, {%rs2, %rs2};
	setp.lt.u32 	%p7, %r1, 2;
	bar.sync 	0;
	mad.lo.s32 	%r264, %r13, 2304, %r224;
	add.s32 	%r47, %r264, 5120;
	mov.b32 	%r265, 72;
	wmma.load.a.sync.aligned.row.m16n16k16.shared.f16 	{%r266, %r267, %r268, %r269, %r270, %r271, %r272, %r273}, [%r47], %r265;
	mov.b32 	%r274, 40;
	wmma.load.b.sync.aligned.row.m16n16k16.shared.f16 	{%r275, %r276, %r277, %r278, %r279, %r280, %r281, %r282}, [%r224], %r274;
	wmma.mma.sync.aligned.row.row.m16n16k16.f16.f16 {%r283, %r284, %r285, %r286}, {%r266, %r267, %r268, %r269, %r270, %r271, %r272, %r273}, {%r275, %r276, %r277, %r278, %r279, %r280, %r281, %r282}, {%r262, %r262, %r262, %r262};
	add.s32 	%r48, %r264, 5152;
	wmma.load.a.sync.aligned.row.m16n16k16.shared.f16 	{%r287, %r288, %r289, %r290, %r291, %r292, %r293, %r294}, [%r48], %r265;
	add.s32 	%r295, %r224, 1280;
	wmma.load.b.sync.aligned.row.m16n16k16.shared.f16 	{%r296, %r297, %r298, %r299, %r300, %r301, %r302, %r303}, [%r295], %r274;
	wmma.mma.sync.aligned.row.row.m16n16k16.f16.f16 {%r304, %r305, %r306, %r307}, {%r287, %r288, %r289, %r290, %r291, %r292, %r293, %r294}, {%r296, %r297, %r298, %r299, %r300, %r301, %r302, %r303}, {%r283, %r284, %r285, %r286};
	add.s32 	%r49, %r264, 5184;
	wmma.load.a.sync.aligned.row.m16n16k16.shared.f16 	{%r308, %r309, %r310, %r311, %r312, %r313, %r314, %r315}, [%r49], %r265;
	add.s32 	%r316, %r224, 2560;
	wmma.load.b.sync.aligned.row.m16n16k16.shared.f16 	{%r317, %r318, %r319, %r320, %r321, %r322, %r323, %r324}, [%r316], %r274;
	wmma.mma.sync.aligned.row.row.m16n16k16.f16.f16 {%r325, %r326, %r327, %r328}, {%r308, %r309, %r310, %r311, %r312, %r313, %r314, %r315}, {%r317, %r318, %r319, %r320, %r321, %r322, %r323, %r324}, {%r304, %r305, %r306, %r307};
	add.s32 	%r50, %r264, 5216;
	wmma.load.a.sync.aligned.row.m16n16k16.shared.f16 	{%r329, %r330, %r331, %r332, %r333, %r334, %r335, %r336}, [%r50], %r265;
	add.s32 	%r337, %r224, 3840;
	wmma.load.b.sync.aligned.row.m16n16k16.shared.f16 	{%r338, %r339, %r340, %r341, %r342, %r343, %r344, %r345}, [%r337], %r274;
	wmma.mma.sync.aligned.row.row.m16n16k16.f16.f16 {%r51, %r52, %r53, %r54}, {%r329, %r330, %r331, %r332, %r333, %r334, %r335, %r336}, {%r338, %r339, %r340, %r341, %r342, %r343, %r344, %r345}, {%r325, %r326, %r327, %r328};
	bar.sync 	0;
	@%p7 bra 	$L__BB0_17;
	add.s32 	%r348, %r17, -3584;
	mul.wide.u32 	%rd15, %r348, 2;
	add.s64 	%rd16, %rd2, %rd15;
	ld.global.nc.v4.u32 	{%r1228, %r1229, %r1230, %r1231}, [%rd16];
	bra.uni 	$L__BB0_18;
$L__BB0_17:
	cvt.u32.u16 	%r346, %rs2;
	shl.b32 	%r347, %r346, 16;
	or.b32  	%r1228, %r347, %r346;
	mov.u32 	%r1229, %r1228;
	mov.u32 	%r1230, %r1228;
	mov.u32 	%r1231, %r1228;
$L__BB0_18:
	setp.gt.u32 	%p8, %r13, 3;
	st.shared.v4.u32 	[%r15+5120], {%r1228, %r1229, %r1230, %r1231};
	ld.global.nc.v4.u32 	{%r64, %r65, %r66, %r67}, [%rd3+7168];
	st.shared.v4.u32 	[%r15+9152], {%r64, %r65, %r66, %r67};
	ld.global.nc.v4.u32 	{%r68, %r69, %r70, %r71}, [%rd3+21504];
	st.shared.v4.u32 	[%r15+13184], {%r68, %r69, %r70, %r71};
	ld.global.nc.v4.u32 	{%r72, %r73, %r74, %r75}, [%rd3+35840];
	st.shared.v4.u32 	[%r15+17216], {%r72, %r73, %r74, %r75};
	@%p8 bra 	$L__BB0_20;
	shl.b32 	%r349, %r13, 11;
	shl.b32 	%r350, %r14, 6;
	and.b32  	%r351, %r350, 16256;
	shl.b32 	%r352, %r1, 6;
	and.b32  	%r353, %r352, 64;
	mov.u32 	%r354, %ctaid.x;
	shl.b32 	%r355, %r354, 4;
	cvt.u64.u32 	%rd17, %r45;
	cvt.u64.u32 	%rd18, %r353;
	cvt.u64.u32 	%rd19, %r351;
	add.s32 	%r356, %r349, %r355;
	cvt.u64.u32 	%rd20, %r356;
	add.s64 	%rd21, %rd20, %rd19;
	add.s64 	%rd22, %rd21, %rd18;
	or.b64  	%rd23, %rd22, %rd17;
	shl.b64 	%rd24, %rd23, 1;
	add.s64 	%rd25, %rd1, %rd24;
	ld.global.nc.v4.u32 	{%r357, %r358, %r359, %r360}, [%rd25+16384];
	st.shared.v4.u32 	[%r46], {%r357, %r358, %r359, %r360};
$L__BB0_20:
	setp.lt.u32 	%p9, %r1, 2;
	bar.sync 	0;
	mov.b32 	%r361, 72;
	wmma.load.a.sync.aligned.row.m16n16k16.shared.f16 	{%r362, %r363, %r364, %r365, %r366, %r367, %r368, %r369}, [%r47], %r361;
	mov.b32 	%r371, 40;
	wmma.load.b.sync.aligned.row.m16n16k16.shared.f16 	{%r372, %r373, %r374, %r375, %r376, %r377, %r378, %r379}, [%r224], %r371;
	wmma.mma.sync.aligned.row.row.m16n16k16.f16.f16 {%r380, %r381, %r382, %r383}, {%r362, %r363, %r364, %r365, %r366, %r367, %r368, %r369}, {%r372, %r373, %r374, %r375, %r376, %r377, %r378, %r379}, {%r51, %r52, %r53, %r54};
	wmma.load.a.sync.aligned.row.m16n16k16.shared.f16 	{%r384, %r385, %r386, %r387, %r388, %r389, %r390, %r391}, [%r48], %r361;
	wmma.load.b.sync.aligned.row.m16n16k16.shared.f16 	{%r393, %r394, %r395, %r396, %r397, %r398, %r399, %r400}, [%r295], %r371;
	wmma.mma.sync.aligned.row.row.m16n16k16.f16.f16 {%r401, %r402, %r403, %r404}, {%r384, %r385, %r386, %r387, %r388, %r389, %r390, %r391}, {%r393, %r394, %r395, %r396, %r397, %r398, %r399, %r400}, {%r380, %r381, %r382, %r383};
	wmma.load.a.sync.aligned.row.m16n16k16.shared.f16 	{%r405, %r406, %r407, %r408, %r409, %r410, %r411, %r412}, [%r49], %r361;
	add.s32 	%r413, %r224, 2560;
	wmma.load.b.sync.aligned.row.m16n16k16.shared.f16 	{%r414, %r415, %r416, %r417, %r418, %r419, %r420, %r421}, [%r413], %r371;
	wmma.mma.sync.aligned.row.row.m16n16k16.f16.f16 {%r422, %r423, %r424, %r425}, {%r405, %r406, %r407, %r408, %r409, %r410, %r411, %r412}, {%r414, %r415, %r416, %r417, %r418, %r419, %r420, %r421}, {%r401, %r402, %r403, %r404};
	wmma.load.a.sync.aligned.row.m16n16k16.shared.f16 	{%r426, %r427, %r428, %r429, %r430, %r431, %r432, %r433}, [%r50], %r361;
	add.s32 	%r434, %r224, 3840;
	wmma.load.b.sync.aligned.row.m16n16k16.shared.f16 	{%r435, %r436, %r437, %r438, %r439, %r440, %r441, %r442}, [%r434], %r371;
	wmma.mma.sync.aligned.row.row.m16n16k16.f16.f16 {%r76, %r77, %r78, %r79}, {%r426, %r427, %r428, %r429, %r430, %r431, %r432, %r433}, {%r435, %r436, %r437, %r438, %r439, %r440, %r441, %r442}, {%r422, %r423, %r424, %r425};
	bar.sync 	0;
	@%p9 bra 	$L__BB0_22;
	ld.global.nc.v4.u32 	{%r1232, %r1233, %r1234, %r1235}, [%rd3+-7040];
	bra.uni 	$L__BB0_23;
$L__BB0_22:
	cvt.u32.u16 	%r443, %rs2;
	shl.b32 	%r444, %r443, 16;
	or.b32  	%r1232, %r444, %r443;
	mov.u32 	%r1233, %r1232;
	mov.u32 	%r1234, %r1232;
	mov.u32 	%r1235, %r1232;
$L__BB0_23:
	setp.gt.u32 	%p10, %r13, 3;
	st.shared.v4.u32 	[%r15+5120], {%r1232, %r1233, %r1234, %r1235};
	ld.global.nc.v4.u32 	{%r89, %r90, %r91, %r92}, [%rd3+7296];
	st.shared.v4.u32 	[%r15+9152], {%r89, %r90, %r91, %r92};
	ld.global.nc.v4.u32 	{%r93, %r94, %r95, %r96}, [%rd3+21632];
	st.shared.v4.u32 	[%r15+13184], {%r93, %r94, %r95, %r96};
	ld.global.nc.v4.u32 	{%r97, %r98, %r99, %r100}, [%rd3+35968];
	st.shared.v4.u32 	[%r15+17216], {%r97, %r98, %r99, %r100};
	@%p10 bra 	$L__BB0_25;
	shl.b32 	%r445, %r13, 11;
	shl.b32 	%r446, %r14, 6;
	and.b32  	%r447, %r446, 16256;
	shl.b32 	%r448, %r1, 6;
	and.b32  	%r449, %r448, 64;
	mov.u32 	%r450, %ctaid.x;
	shl.b32 	%r451, %r450, 4;
	cvt.u64.u32 	%rd26, %r45;
	cvt.u64.u32 	%rd27, %r449;
	cvt.u64.u32 	%rd28, %r447;
	add.s32 	%r452, %r445, %r451;
	cvt.u64.u32 	%rd29, %r452;
	add.s64 	%rd30, %rd29, %rd28;
	add.s64 	%rd31, %rd30, %rd27;
	or.b64  	%rd32, %rd31, %rd26;
	shl.b64 	%rd33, %rd32, 1;
	add.s64 	%rd34, %rd1, %rd33;
	ld.global.nc.v4.u32 	{%r453, %r454, %r455, %r456}, [%rd34+32768];
	st.shared.v4.u32 	[%r46], {%r453, %r454, %r455, %r456};
$L__BB0_25:
	setp.eq.s32 	%p11, %r16, 0;
	bar.sync 	0;
	mov.u32 	%r457, buf_dyn_shmem;
	mad.lo.s32 	%r458, %r13, 2304, %r457;
	add.s32 	%r459, %r458, 5120;
	mov.b32 	%r460, 72;
	wmma.load.a.sync.aligned.row.m16n16k16.shared.f16 	{%r461, %r462, %r463, %r464, %r465, %r466, %r467, %r468}, [%r459], %r460;
	mov.b32 	%r469, 40;
	wmma.load.b.sync.aligned.row.m16n16k16.shared.f16 	{%r470, %r471, %r472, %r473, %r474, %r475, %r476, %r477}, [%r457], %r469;
	wmma.mma.sync.aligned.row.row.m16n16k16.f16.f16 {%r478, %r479, %r480, %r481}, {%r461, %r462, %r463, %r464, %r465, %r466, %r467, %r468}, {%r470, %r471, %r472, %r473, %r474, %r475, %r476, %r477}, {%r76, %r77, %r78, %r79};
	add.s32 	%r482, %r458, 5152;
	wmma.load.a.sync.aligned.row.m16n16k16.shared.f16 	{%r483, %r484, %r485, %r486, %r487, %r488, %r489, %r490}, [%r482], %r460;
	add.s32 	%r491, %r457, 1280;
	wmma.load.b.sync.aligned.row.m16n16k16.shared.f16 	{%r492, %r493, %r494, %r495, %r496, %r497, %r498, %r499}, [%r491], %r469;
	wmma.mma.sync.aligned.row.row.m16n16k16.f16.f16 {%r500, %r501, %r502, %r503}, {%r483, %r484, %r485, %r486, %r487, %r488, %r489, %r490}, {%r492, %r493, %r494, %r495, %r496, %r497, %r498, %r499}, {%r478, %r479, %r480, %r481};
	add.s32 	%r504, %r458, 5184;
	wmma.load.a.sync.aligned.row.m16n16k16.shared.f16 	{%r505, %r506, %r507, %r508, %r509, %r510, %r511, %r512}, [%r504], %r460;
	add.s32 	%r513, %r457, 2560;
	wmma.load.b.sync.aligned.row.m16n16k16.shared.f16 	{%r514, %r515, %r516, %r517, %r518, %r519, %r520, %r521}, [%r513], %r469;
	wmma.mma.sync.aligned.row.row.m16n16k16.f16.f16 {%r522, %r523, %r524, %r525}, {%r505, %r506, %r507, %r508, %r509, %r510, %r511, %r512}, {%r514, %r515, %r516, %r517, %r518, %r519, %r520, %r521}, {%r500, %r501, %r502, %r503};
	add.s32 	%r526, %r458, 5216;
	wmma.load.a.sync.aligned.row.m16n16k16.shared.f16 	{%r527, %r528, %r529, %r530, %r531, %r532, %r533, %r534}, [%r526], %r460;
	add.s32 	%r535, %r457, 3840;
	wmma.load.b.sync.aligned.row.m16n16k16.shared.f16 	{%r536, %r537, %r538, %r539, %r540, %r541, %r542, %r543}, [%r535], %r469;
	wmma.mma.sync.aligned.row.row.m16n16k16.f16.f16 {%r101, %r102, %r103, %r104}, {%r527, %r528, %r529, %r530, %r531, %r532, %r533, %r534}, {%r536, %r537, %r538, %r539, %r540, %r541, %r542, %r543}, {%r522, %r523, %r524, %r525};
	bar.sync 	0;
	@%p11 bra 	$L__BB0_27;
	ld.global.nc.v4.u32 	{%r1236, %r1237, %r1238, %r1239}, [%rd3+-128];
	bra.uni 	$L__BB0_28;
$L__BB0_27:
	cvt.u32.u16 	%r544, %rs2;
	shl.b32 	%r545, %r544, 16;
	or.b32  	%r1236, %r545, %r544;
	mov.u32 	%r1237, %r1236;
	mov.u32 	%r1238, %r1236;
	mov.u32 	%r1239, %r1236;
$L__BB0_28:
	setp.eq.s32 	%p12, %r16, 0;
	st.shared.v4.u32 	[%r15+5120], {%r1236, %r1237, %r1238, %r1239};
	@%p12 bra 	$L__BB0_30;
	ld.global.nc.v4.u32 	{%r1240, %r1241, %r1242, %r1243}, [%rd3+14208];
	bra.uni 	$L__BB0_31;
$L__BB0_30:
	cvt.u32.u16 	%r546, %rs2;
	shl.b32 	%r547, %r546, 16;
	or.b32  	%r1240, %r547, %r546;
	mov.u32 	%r1241, %r1240;
	mov.u32 	%r1242, %r1240;
	mov.u32 	%r1243, %r1240;
$L__BB0_31:
	setp.eq.s32 	%p13, %r16, 0;
	st.shared.v4.u32 	[%r15+9152], {%r1240, %r1241, %r1242, %r1243};
	@%p13 bra 	$L__BB0_33;
	ld.global.nc.v4.u32 	{%r1244, %r1245, %r1246, %r1247}, [%rd3+28544];
	bra.uni 	$L__BB0_34;
$L__BB0_33:
	cvt.u32.u16 	%r548, %rs2;
	shl.b32 	%r549, %r548, 16;
	or.b32  	%r1244, %r549, %r548;
	mov.u32 	%r1245, %r1244;
	mov.u32 	%r1246, %r1244;
	mov.u32 	%r1247, %r1244;
$L__BB0_34:
	setp.eq.s32 	%p14, %r16, 0;
	st.shared.v4.u32 	[%r15+13184], {%r1244, %r1245, %r1246, %r1247};
	@%p14 bra 	$L__BB0_36;
	ld.global.nc.v4.u32 	{%r1248, %r1249, %r1250, %r1251}, [%rd3+42880];
	bra.uni 	$L__BB0_37;
$L__BB0_36:
	cvt.u32.u16 	%r550, %rs2;
	shl.b32 	%r551, %r550, 16;
	or.b32  	%r1248, %r551, %r550;
	mov.u32 	%r1249, %r1248;
	mov.u32 	%r1250, %r1248;
	mov.u32 	%r1251, %r1248;
$L__BB0_37:
	setp.gt.u32 	%p15, %r13, 3;
	st.shared.v4.u32 	[%r15+17216], {%r1248, %r1249, %r1250, %r1251};
	@%p15 bra 	$L__BB0_39;
	shl.b32 	%r552, %r13, 11;
	shl.b32 	%r553, %r14, 6;
	and.b32  	%r554, %r553, 16256;
	shl.b32 	%r555, %r1, 6;
	and.b32  	%r556, %r555, 64;
	mov.u32 	%r557, %ctaid.x;
	shl.b32 	%r558, %r557, 4;
	cvt.u64.u32 	%rd35, %r45;
	cvt.u64.u32 	%rd36, %r556;
	cvt.u64.u32 	%rd37, %r554;
	add.s32 	%r559, %r552, %r558;
	cvt.u64.u32 	%rd38, %r559;
	add.s64 	%rd39, %rd38, %rd37;
	add.s64 	%rd40, %rd39, %rd36;
	or.b64  	%rd41, %rd40, %rd35;
	shl.b64 	%rd42, %rd41, 1;
	add.s64 	%rd43, %rd1, %rd42;
	ld.global.nc.v4.u32 	{%r560, %r561, %r562, %r563}, [%rd43+49152];
	st.shared.v4.u32 	[%r46], {%r560, %r561, %r562, %r563};
$L__BB0_39:
	bar.sync 	0;
	mov.u32 	%r564, buf_dyn_shmem;
	mad.lo.s32 	%r565, %r13, 2304, %r564;
	add.s32 	%r566, %r565, 5120;
	mov.b32 	%r567, 72;
	wmma.load.a.sync.aligned.row.m16n16k16.shared.f16 	{%r568, %r569, %r570, %r571, %r572, %r573, %r574, %r575}, [%r566], %r567;
	mov.b32 	%r576, 40;
	wmma.load.b.sync.aligned.row.m16n16k16.shared.f16 	{%r577, %r578, %r579, %r580, %r581, %r582, %r583, %r584}, [%r564], %r576;
	wmma.mma.sync.aligned.row.row.m16n16k16.f16.f16 {%r585, %r586, %r587, %r588}, {%r568, %r569, %r570, %r571, %r572, %r573, %r574, %r575}, {%r577, %r578, %r579, %r580, %r581, %r582, %r583, %r584}, {%r101, %r102, %r103, %r104};
	add.s32 	%r589, %r565, 5152;
	wmma.load.a.sync.aligned.row.m16n16k16.shared.f16 	{%r590, %r591, %r592, %r593, %r594, %r595, %r596, %r597}, [%r589], %r567;
	add.s32 	%r598, %r564, 1280;
	wmma.load.b.sync.aligned.row.m16n16k16.shared.f16 	{%r599, %r600, %r601, %r602, %r603, %r604, %r605, %r606}, [%r598], %r576;
	wmma.mma.sync.aligned.row.row.m16n16k16.f16.f16 {%r607, %r608, %r609, %r610}, {%r590, %r591, %r592, %r593, %r594, %r595, %r596, %r597}, {%r599, %r600, %r601, %r602, %r603, %r604, %r605, %r606}, {%r585, %r586, %r587, %r588};
	add.s32 	%r611, %r565, 5184;
	wmma.load.a.sync.aligned.row.m16n16k16.shared.f16 	{%r612, %r613, %r614, %r615, %r616, %r617, %r618, %r619}, [%r611], %r567;
	add.s32 	%r620, %r564, 2560;
	wmma.load.b.sync.aligned.row.m16n16k16.shared.f16 	{%r621, %r622, %r623, %r624, %r625, %r626, %r627, %r628}, [%r620], %r576;
	wmma.mma.sync.aligned.row.row.m16n16k16.f16.f16 {%r629, %r630, %r631, %r632}, {%r612, %r613, %r614, %r615, %r616, %r617, %r618, %r619}, {%r621, %r622, %r623, %r624, %r625, %r626, %r627, %r628}, {%r607, %r608, %r609, %r610};
	add.s32 	%r633, %r565, 5216;
	wmma.load.a.sync.aligned.row.m16n16k16.shared.f16 	{%r634, %r635, %r636, %r637, %r638, %r639, %r640, %r641}, [%r633], %r567;
	add.s32 	%r642, %r564, 3840;
	wmma.load.b.sync.aligned.row.m16n16k16.shared.f16 	{%r643, %r644, %r645, %r646, %r647, %r648, %r649, %r650}, [%r642], %r576;
	wmma.mma.sync.aligned.row.row.m16n16k16.f16.f16 {%r141, %r142, %r143, %r144}, {%r634, %r635, %r636, %r637, %r638, %r639, %r640, %r641}, {%r643, %r644, %r645, %r646, %r647, %r648, %r649, %r650}, {%r629, %r630, %r631, %r632};
	bar.sync 	0;
	ld.global.nc.v4.u32 	{%r651, %r652, %r653, %r654}, [%rd3];
	st.shared.v4.u32 	[%r15+5120], {%r651, %r652, %r653, %r654};
	ld.global.nc.v4.u32 	{%r655, %r656, %r657, %r658}, [%rd3+14336];
	st.shared.v4.u32 	[%r15+9152], {%r655, %r656, %r657, %r658};
	ld.global.nc.v4.u32 	{%r659, %r660, %r661, %r662}, [%rd3+28672];
	st.shared.v4.u32 	[%r15+13184], {%r659, %r660, %r661, %r662};
	ld.global.nc.v4.u32 	{%r663, %r664, %r665, %r666}, [%rd3+43008];
	st.shared.v4.u32 	[%r15+17216], {%r663, %r664, %r665, %r666};
	@%p15 bra 	$L__BB0_41;
	shl.b32 	%r667, %r13, 11;
	shl.b32 	%r668, %r14, 6;
	and.b32  	%r669, %r668, 16256;
	shl.b32 	%r670, %r1, 6;
	and.b32  	%r671, %r670, 64;
	mov.u32 	%r672, %ctaid.x;
	shl.b32 	%r673, %r672, 4;
	cvt.u64.u32 	%rd44, %r45;
	cvt.u64.u32 	%rd45, %r671;
	cvt.u64.u32 	%rd46, %r669;
	add.s32 	%r674, %r667, %r673;
	cvt.u64.u32 	%rd47, %r674;
	add.s64 	%rd48, %rd47, %rd46;
	add.s64 	%rd49, %rd48, %rd45;
	or.b64  	%rd50, %rd49, %rd44;
	shl.b64 	%rd51, %rd50, 1;
	add.s64 	%rd52, %rd1, %rd51;
	ld.global.nc.v4.u32 	{%r675, %r676, %r677, %r678}, [%rd52+65536];
	st.shared.v4.u32 	[%r46], {%r675, %r676, %r677, %r678};
$L__BB0_41:
	bar.sync 	0;
	mov.u32 	%r679, buf_dyn_shmem;
	mad.lo.s32 	%r680, %r13, 2304, %r679;
	add.s32 	%r681, %r680, 5120;
	mov.b32 	%r682, 72;
	wmma.load.a.sync.aligned.row.m16n16k16.shared.f16 	{%r683, %r684, %r685, %r686, %r687, %r688, %r689, %r690}, [%r681], %r682;
	mov.b32 	%r691, 40;
	wmma.load.b.sync.aligned.row.m16n16k16.shared.f16 	{%r692, %r693, %r694, %r695, %r696, %r697, %r698, %r699}, [%r679], %r691;
	wmma.mma.sync.aligned.row.row.m16n16k16.f16.f16 {%r700, %r701, %r702, %r703}, {%r683, %r684, %r685, %r686, %r687, %r688, %r689, %r690}, {%r692, %r693, %r694, %r695, %r696, %r697, %r698, %r699}, {%r141, %r142, %r143, %r144};
	add.s32 	%r704, %r680, 5152;
	wmma.load.a.sync.aligned.row.m16n16k16.shared.f16 	{%r705, %r706, %r707, %r708, %r709, %r710, %r711, %r712}, [%r704], %r682;
	add.s32 	%r713, %r679, 1280;
	wmma.load.b.sync.aligned.row.m16n16k16.shared.f16 	{%r714, %r715, %r716, %r717, %r718, %r719, %r720, %r721}, [%r713], %r691;
	wmma.mma.sync.aligned.row.row.m16n16k16.f16.f16 {%r722, %r723, %r724, %r725}, {%r705, %r706, %r707, %r708, %r709, %r710, %r711, %r712}, {%r714, %r715, %r716, %r717, %r718, %r719, %r720, %r721}, {%r700, %r701, %r702, %r703};
	add.s32 	%r726, %r680, 5184;
	wmma.load.a.sync.aligned.row.m16n16k16.shared.f16 	{%r727, %r728, %r729, %r730, %r731, %r732, %r733, %r734}, [%r726], %r682;
	add.s32 	%r735, %r679, 2560;
	wmma.load.b.sync.aligned.row.m16n16k16.shared.f16 	{%r736, %r737, %r738, %r739, %r740, %r741, %r742, %r743}, [%r735], %r691;
	wmma.mma.sync.aligned.row.row.m16n16k16.f16.f16 {%r744, %r745, %r746, %r747}, {%r727, %r728, %r729, %r730, %r731, %r732, %r733, %r734}, {%r736, %r737, %r738, %r739, %r740, %r741, %r742, %r743}, {%r722, %r723, %r724, %r725};
	add.s32 	%r748, %r680, 5216;
	wmma.load.a.sync.aligned.row.m16n16k16.shared.f16 	{%r749, %r750, %r751, %r752, %r753, %r754, %r755, %r756}, [%r748], %r682;
	add.s32 	%r757, %r679, 3840;
	wmma.load.b.sync.aligned.row.m16n16k16.shared.f16 	{%r758, %r759, %r760, %r761, %r762, %r763, %r764, %r765}, [%r757], %r691;
	wmma.mma.sync.aligned.row.row.m16n16k16.f16.f16 {%r145, %r146, %r147, %r148}, {%r749, %r750, %r751, %r752, %r753, %r754, %r755, %r756}, {%r758, %r759, %r760, %r761, %r762, %r763, %r764, %r765}, {%r744, %r745, %r746, %r747};
	bar.sync 	0;
	ld.global.nc.v4.u32 	{%r766, %r767, %r768, %r769}, [%rd3+128];
	st.shared.v4.u32 	[%r15+5120], {%r766, %r767, %r768, %r769};
	ld.global.nc.v4.u32 	{%r770, %r771, %r772, %r773}, [%rd3+14464];
	st.shared.v4.u32 	[%r15+9152], {%r770, %r771, %r772, %r773};
	ld.global.nc.v4.u32 	{%r774, %r775, %r776, %r777}, [%rd3+28800];
	st.shared.v4.u32 	[%r15+13184], {%r774, %r775, %r776, %r777};
	ld.global.nc.v4.u32 	{%r778, %r779, %r780, %r781}, [%rd3+43136];
	st.shared.v4.u32 	[%r15+17216], {%r778, %r779, %r780, %r781};
	@%p15 bra 	$L__BB0_43;
	shl.b32 	%r782, %r13, 11;
	shl.b32 	%r783, %r14, 6;
	and.b32  	%r784, %r783, 16256;
	shl.b32 	%r785, %r1, 6;
	and.b32  	%r786, %r785, 64;
	mov.u32 	%r787, %ctaid.x;
	shl.b32 	%r788, %r787, 4;
	cvt.u64.u32 	%rd53, %r45;
	cvt.u64.u32 	%rd54, %r786;
	cvt.u64.u32 	%rd55, %r784;
	add.s32 	%r789, %r782, %r788;
	cvt.u64.u32 	%rd56, %r789;
	add.s64 	%rd57, %rd56, %rd55;
	add.s64 	%rd58, %rd57, %rd54;
	or.b64  	%rd59, %rd58, %rd53;
	shl.b64 	%rd60, %rd59, 1;
	add.s64 	%rd61, %rd1, %rd60;
	ld.global.nc.v4.u32 	{%r790, %r791, %r792, %r793}, [%rd61+81920];
	st.shared.v4.u32 	[%r46], {%r790, %r791, %r792, %r793};
$L__BB0_43:
	setp.eq.s32 	%p18, %r16, 0;
	bar.sync 	0;
	mov.u32 	%r794, buf_dyn_shmem;
	mad.lo.s32 	%r795, %r13, 2304, %r794;
	add.s32 	%r796, %r795, 5120;
	mov.b32 	%r797, 72;
	wmma.load.a.sync.aligned.row.m16n16k16.shared.f16 	{%r798, %r799, %r800, %r801, %r802, %r803, %r804, %r805}, [%r796], %r797;
	mov.b32 	%r806, 40;
	wmma.load.b.sync.aligned.row.m16n16k16.shared.f16 	{%r807, %r808, %r809, %r810, %r811, %r812, %r813, %r814}, [%r794], %r806;
	wmma.mma.sync.aligned.row.row.m16n16k16.f16.f16 {%r815, %r816, %r817, %r818}, {%r798, %r799, %r800, %r801, %r802, %r803, %r804, %r805}, {%r807, %r808, %r809, %r810, %r811, %r812, %r813, %r814}, {%r145, %r146, %r147, %r148};
	add.s32 	%r819, %r795, 5152;
	wmma.load.a.sync.aligned.row.m16n16k16.shared.f16 	{%r820, %r821, %r822, %r823, %r824, %r825, %r826, %r827}, [%r819], %r797;
	add.s32 	%r828, %r794, 1280;
	wmma.load.b.sync.aligned.row.m16n16k16.shared.f16 	{%r829, %r830, %r831, %r832, %r833, %r834, %r835, %r836}, [%r828], %r806;
	wmma.mma.sync.aligned.row.row.m16n16k16.f16.f16 {%r837, %r838, %r839, %r840}, {%r820, %r821, %r822, %r823, %r824, %r825, %r826, %r827}, {%r829, %r830, %r831, %r832, %r833, %r834, %r835, %r836}, {%r815, %r816, %r817, %r818};
	add.s32 	%r841, %r795, 5184;
	wmma.load.a.sync.aligned.row.m16n16k16.shared.f16 	{%r842, %r843, %r844, %r845, %r846, %r847, %r848, %r849}, [%r841], %r797;
	add.s32 	%r850, %r794, 2560;
	wmma.load.b.sync.aligned.row.m16n16k16.shared.f16 	{%r851, %r852, %r853, %r854, %r855, %r856, %r857, %r858}, [%r850], %r806;
	wmma.mma.sync.aligned.row.row.m16n16k16.f16.f16 {%r859, %r860, %r861, %r862}, {%r842, %r843, %r844, %r845, %r846, %r847, %r848, %r849}, {%r851, %r852, %r853, %r854, %r855, %r856, %r857, %r858}, {%r837, %r838, %r839, %r840};
	add.s32 	%r863, %r795, 5216;
	wmma.load.a.sync.aligned.row.m16n16k16.shared.f16 	{%r864, %r865, %r866, %r867, %r868, %r869, %r870, %r871}, [%r863], %r797;
	add.s32 	%r872, %r794, 3840;
	wmma.load.b.sync.aligned.row.m16n16k16.shared.f16 	{%r873, %r874, %r875, %r876, %r877, %r878, %r879, %r880}, [%r872], %r806;
	wmma.mma.sync.aligned.row.row.m16n16k16.f16.f16 {%r149, %r150, %r151, %r152}, {%r864, %r865, %r866, %r867, %r868, %r869, %r870, %r871}, {%r873, %r874, %r875, %r876, %r877, %r878, %r879, %r880}, {%r859, %r860, %r861, %r862};
	bar.sync 	0;
	@%p18 bra 	$L__BB0_45;
	ld.global.nc.v4.u32 	{%r1252, %r1253, %r1254, %r1255}, [%rd3+7040];
	bra.uni 	$L__BB0_46;
$L__BB0_45:
	cvt.u32.u16 	%r881, %rs2;
	shl.b32 	%r882, %r881, 16;
	or.b32  	%r1252, %r882, %r881;
	mov.u32 	%r1253, %r1252;
	mov.u32 	%r1254, %r1252;
	mov.u32 	%r1255, %r1252;
$L__BB0_46:
	setp.eq.s32 	%p19, %r16, 0;
	st.shared.v4.u32 	[%r15+5120], {%r1252, %r1253, %r1254, %r1255};
	@%p19 bra 	$L__BB0_48;
	ld.global.nc.v4.u32 	{%r1256, %r1257, %r1258, %r1259}, [%rd3+21376];
	bra.uni 	$L__BB0_49;
$L__BB0_48:
	cvt.u32.u16 	%r883, %rs2;
	shl.b32 	%r884, %r883, 16;
	or.b32  	%r1256, %r884, %r883;
	mov.u32 	%r1257, %r1256;
	mov.u32 	%r1258, %r1256;
	mov.u32 	%r1259, %r1256;
$L__BB0_49:
	setp.eq.s32 	%p20, %r16, 0;
	st.shared.v4.u32 	[%r15+9152], {%r1256, %r1257, %r1258, %r1259};
	@%p20 bra 	$L__BB0_51;
	ld.global.nc.v4.u32 	{%r1260, %r1261, %r1262, %r1263}, [%rd3+35712];
	bra.uni 	$L__BB0_52;
$L__BB0_51:
	cvt.u32.u16 	%r885, %rs2;
	shl.b32 	%r886, %r885, 16;
	or.b32  	%r1260, %r886, %r885;
	mov.u32 	%r1261, %r1260;
	mov.u32 	%r1262, %r1260;
	mov.u32 	%r1263, %r1260;
$L__BB0_52:
	setp.eq.s32 	%p21, %r16, 0;
	st.shared.v4.u32 	[%r15+13184], {%r1260, %r1261, %r1262, %r1263};
	@%p21 bra 	$L__BB0_54;
	ld.global.nc.v4.u32 	{%r1264, %r1265, %r1266, %r1267}, [%rd3+50048];
	bra.uni 	$L__BB0_55;
$L__BB0_54:
	cvt.u32.u16 	%r887, %rs2;
	shl.b32 	%r888, %r887, 16;
	or.b32  	%r1264, %r888, %r887;
	mov.u32 	%r1265, %r1264;
	mov.u32 	%r1266, %r1264;
	mov.u32 	%r1267, %r1264;
$L__BB0_55:
	setp.gt.u32 	%p22, %r13, 3;
	st.shared.v4.u32 	[%r15+17216], {%r1264, %r1265, %r1266, %r1267};
	@%p22 bra 	$L__BB0_57;
	shl.b32 	%r889, %r13, 11;
	shl.b32 	%r890, %r14, 6;
	and.b32  	%r891, %r890, 16256;
	shl.b32 	%r892, %r1, 6;
	and.b32  	%r893, %r892, 64;
	mov.u32 	%r894, %ctaid.x;
	shl.b32 	%r895, %r894, 4;
	cvt.u64.u32 	%rd62, %r45;
	cvt.u64.u32 	%rd63, %r893;
	cvt.u64.u32 	%rd64, %r891;
	add.s32 	%r896, %r889, %r895;
	cvt.u64.u32 	%rd65, %r896;
	add.s64 	%rd66, %rd65, %rd64;
	add.s64 	%rd67, %rd66, %rd63;
	or.b64  	%rd68, %rd67, %rd62;
	shl.b64 	%rd69, %rd68, 1;
	add.s64 	%rd70, %rd1, %rd69;
	ld.global.nc.v4.u32 	{%r897, %r898, %r899, %r900}, [%rd70+98304];
	st.shared.v4.u32 	[%r46], {%r897, %r898, %r899, %r900};
$L__BB0_57:
	bar.sync 	0;
	mov.u32 	%r901, buf_dyn_shmem;
	mad.lo.s32 	%r902, %r13, 2304, %r901;
	add.s32 	%r189, %r902, 5120;
	mov.b32 	%r903, 72;
	wmma.load.a.sync.aligned.row.m16n16k16.shared.f16 	{%r904, %r905, %r906, %r907, %r908, %r909, %r910, %r911}, [%r189], %r903;
	mov.b32 	%r912, 40;
	wmma.load.b.sync.aligned.row.m16n16k16.shared.f16 	{%r913, %r914, %r915, %r916, %r917, %r918, %r919, %r920}, [%r901], %r912;
	wmma.mma.sync.aligned.row.row.m16n16k16.f16.f16 {%r921, %r922, %r923, %r924}, {%r904, %r905, %r906, %r907, %r908, %r909, %r910, %r911}, {%r913, %r914, %r915, %r916, %r917, %r918, %r919, %r920}, {%r149, %r150, %r151, %r152};
	add.s32 	%r190, %r902, 5152;
	wmma.load.a.sync.aligned.row.m16n16k16.shared.f16 	{%r925, %r926, %r927, %r928, %r929, %r930, %r931, %r932}, [%r190], %r903;
	add.s32 	%r933, %r901, 1280;
	wmma.load.b.sync.aligned.row.m16n16k16.shared.f16 	{%r934, %r935, %r936, %r937, %r938, %r939, %r940, %r941}, [%r933], %r912;
	wmma.mma.sync.aligned.row.row.m16n16k16.f16.f16 {%r942, %r943, %r944, %r945}, {%r925, %r926, %r927, %r928, %r929, %r930, %r931, %r932}, {%r934, %r935, %r936, %r937, %r938, %r939, %r940, %r941}, {%r921, %r922, %r923, %r924};
	add.s32 	%r191, %r902, 5184;
	wmma.load.a.sync.aligned.row.m16n16k16.shared.f16 	{%r946, %r947, %r948, %r949, %r950, %r951, %r952, %r953}, [%r191], %r903;
	add.s32 	%r954, %r901, 2560;
	wmma.load.b.sync.aligned.row.m16n16k16.shared.f16 	{%r955, %r956, %r957, %r958, %r959, %r960, %r961, %r962}, [%r954], %r912;
	wmma.mma.sync.aligned.row.row.m16n16k16.f16.f16 {%r963, %r964, %r965, %r966}, {%r946, %r947, %r948, %r949, %r950, %r951, %r952, %r953}, {%r955, %r956, %r957, %r958, %r959, %r960, %r961, %r962}, {%r942, %r943, %r944, %r945};
	add.s32 	%r192, %r902, 5216;
	wmma.load.a.sync.aligned.row.m16n16k16.shared.f16 	{%r967, %r968, %r969, %r970, %r971, %r972, %r973, %r974}, [%r192], %r903;
	add.s32 	%r975, %r901, 3840;
	wmma.load.b.sync.aligned.row.m16n16k16.shared.f16 	{%r976, %r977, %r978, %r979, %r980, %r981, %r982, %r983}, [%r975], %r912;
	wmma.mma.sync.aligned.row.row.m16n16k16.f16.f16 {%r193, %r194, %r195, %r196}, {%r967, %r968, %r969, %r970, %r971, %r972, %r973, %r974}, {%r976, %r977, %r978, %r979, %r980, %r981, %r982, %r983}, {%r963, %r964, %r965, %r966};
	bar.sync 	0;
	st.shared.v4.u32 	[%r15+5120], {%r64, %r65, %r66, %r67};
	st.shared.v4.u32 	[%r15+9152], {%r68, %r69, %r70, %r71};
	st.shared.v4.u32 	[%r15+13184], {%r72, %r73, %r74, %r75};
	ld.global.nc.v4.u32 	{%r984, %r985, %r986, %r987}, [%rd3+50176];
	st.shared.v4.u32 	[%r15+17216], {%r984, %r985, %r986, %r987};
	@%p22 bra 	$L__BB0_59;
	shl.b32 	%r988, %r13, 11;
	shl.b32 	%r989, %r14, 6;
	and.b32  	%r990, %r989, 16256;
	shl.b32 	%r991, %r1, 6;
	and.b32  	%r992, %r991, 64;
	mov.u32 	%r993, %ctaid.x;
	shl.b32 	%r994, %r993, 4;
	cvt.u64.u32 	%rd71, %r45;
	cvt.u64.u32 	%rd72, %r992;
	cvt.u64.u32 	%rd73, %r990;
	add.s32 	%r995, %r988, %r994;
	cvt.u64.u32 	%rd74, %r995;
	add.s64 	%rd75, %rd74, %rd73;
	add.s64 	%rd76, %rd75, %rd72;
	or.b64  	%rd77, %rd76, %rd71;
	shl.b64 	%rd78, %rd77, 1;
	add.s64 	%rd79, %rd1, %rd78;
	ld.global.nc.v4.u32 	{%r996, %r997, %r998, %r999}, [%rd79+114688];
	st.shared.v4.u32 	[%r46], {%r996, %r997, %r998, %r999};
$L__BB0_59:
	setp.gt.u32 	%p24, %r13, 3;
	bar.sync 	0;
	mov.b32 	%r1000, 72;
	wmma.load.a.sync.aligned.row.m16n16k16.shared.f16 	{%r1001, %r1002, %r1003, %r1004, %r1005, %r1006, %r1007, %r1008}, [%r189], %r1000;
	mov.b32 	%r1010, 40;
	wmma.load.b.sync.aligned.row.m16n16k16.shared.f16 	{%r1011, %r1012, %r1013, %r1014, %r1015, %r1016, %r1017, %r1018}, [%r901], %r1010;
	wmma.mma.sync.aligned.row.row.m16n16k16.f16.f16 {%r1019, %r1020, %r1021, %r1022}, {%r1001, %r1002, %r1003, %r1004, %r1005, %r1006, %r1007, %r1008}, {%r1011, %r1012, %r1013, %r1014, %r1015, %r1016, %r1017, %r1018}, {%r193, %r194, %r195, %r196};
	wmma.load.a.sync.aligned.row.m16n16k16.shared.f16 	{%r1023, %r1024, %r1025, %r1026, %r1027, %r1028, %r1029, %r1030}, [%r190], %r1000;
	wmma.load.b.sync.aligned.row.m16n16k16.shared.f16 	{%r1032, %r1033, %r1034, %r1035, %r1036, %r1037, %r1038, %r1039}, [%r933], %r1010;
	wmma.mma.sync.aligned.row.row.m16n16k16.f16.f16 {%r1040, %r1041, %r1042, %r1043}, {%r1023, %r1024, %r1025, %r1026, %r1027, %r1028, %r1029, %r1030}, {%r1032, %r1033, %r1034, %r1035, %r1036, %r1037, %r1038, %r1039}, {%r1019, %r1020, %r1021, %r1022};
	wmma.load.a.sync.aligned.row.m16n16k16.shared.f16 	{%r1044, %r1045, %r1046, %r1047, %r1048, %r1049, %r1050, %r1051}, [%r191], %r1000;
	wmma.load.b.sync.aligned.row.m16n16k16.shared.f16 	{%r1053, %r1054, %r1055, %r1056, %r1057, %r1058, %r1059, %r1060}, [%r954], %r1010;
	wmma.mma.sync.aligned.row.row.m16n16k16.f16.f16 {%r1061, %r1062, %r1063, %r1064}, {%r1044, %r1045, %r1046, %r1047, %r1048, %r1049, %r1050, %r1051}, {%r1053, %r1054, %r1055, %r1056, %r1057, %r1058, %r1059, %r1060}, {%r1040, %r1041, %r1042, %r1043};
	wmma.load.a.sync.aligned.row.m16n16k16.shared.f16 	{%r1065, %r1066, %r1067, %r1068, %r1069, %r1070, %r1071, %r1072}, [%r192], %r1000;
	add.s32 	%r1073, %r901, 3840;
	wmma.load.b.sync.aligned.row.m16n16k16.shared.f16 	{%r1074, %r1075, %r1076, %r1077, %r1078, %r1079, %r1080, %r1081}, [%r1073], %r1010;
	wmma.mma.sync.aligned.row.row.m16n16k16.f16.f16 {%r197, %r198, %r199, %r200}, {%r1065, %r1066, %r1067, %r1068, %r1069, %r1070, %r1071, %r1072}, {%r1074, %r1075, %r1076, %r1077, %r1078, %r1079, %r1080, %r1081}, {%r1061, %r1062, %r1063, %r1064};
	bar.sync 	0;
	st.shared.v4.u32 	[%r15+5120], {%r89, %r90, %r91, %r92};
	st.shared.v4.u32 	[%r15+9152], {%r93, %r94, %r95, %r96};
	st.shared.v4.u32 	[%r15+13184], {%r97, %r98, %r99, %r100};
	ld.global.nc.v4.u32 	{%r1082, %r1083, %r1084, %r1085}, [%rd3+50304];
	st.shared.v4.u32 	[%r15+17216], {%r1082, %r1083, %r1084, %r1085};
	@%p24 bra 	$L__BB0_61;
	shl.b32 	%r1086, %r13, 11;
	shl.b32 	%r1087, %r14, 6;
	and.b32  	%r1088, %r1087, 16256;
	shl.b32 	%r1089, %r1, 6;
	and.b32  	%r1090, %r1089, 64;
	mov.u32 	%r1091, %ctaid.x;
	shl.b32 	%r1092, %r1091, 4;
	cvt.u64.u32 	%rd80, %r45;
	cvt.u64.u32 	%rd81, %r1090;
	cvt.u64.u32 	%rd82, %r1088;
	add.s32 	%r1093, %r1086, %r1092;
	cvt.u64.u32 	%rd83, %r1093;
	add.s64 	%rd84, %rd83, %rd82;
	add.s64 	%rd85, %rd84, %rd81;
	or.b64  	%rd86, %rd85, %rd80;
	shl.b64 	%rd87, %rd86, 1;
	add.s64 	%rd88, %rd1, %rd87;
	ld.global.nc.v4.u32 	{%r1094, %r1095, %r1096, %r1097}, [%rd88+131072];
	st.shared.v4.u32 	[%r46], {%r1094, %r1095, %r1096, %r1097};
$L__BB0_61:
	ld.param.u64 	%rd102, [main_kernel_param_3];
	ld.param.u64 	%rd101, [main_kernel_param_2];
	ld.param.u64 	%rd100, [main_kernel_param_1];
	ld.param.u64 	%rd99, [main_kernel_param_0];
	cvta.to.global.u64 	%rd89, %rd99;
	cvta.to.global.u64 	%rd90, %rd101;
	cvta.to.global.u64 	%rd91, %rd100;
	cvta.to.global.u64 	%rd92, %rd102;
	bar.sync 	0;
	mov.b32 	%r1098, 72;
	wmma.load.a.sync.aligned.row.m16n16k16.shared.f16 	{%r1099, %r1100, %r1101, %r1102, %r1103, %r1104, %r1105, %r1106}, [%r189], %r1098;
	mov.b32 	%r1108, 40;
	wmma.load.b.sync.aligned.row.m16n16k16.shared.f16 	{%r1109, %r1110, %r1111, %r1112, %r1113, %r1114, %r1115, %r1116}, [%r901], %r1108;
	wmma.mma.sync.aligned.row.row.m16n16k16.f16.f16 {%r1117, %r1118, %r1119, %r1120}, {%r1099, %r1100, %r1101, %r1102, %r1103, %r1104, %r1105, %r1106}, {%r1109, %r1110, %r1111, %r1112, %r1113, %r1114, %r1115, %r1116}, {%r197, %r198, %r199, %r200};
	wmma.load.a.sync.aligned.row.m16n16k16.shared.f16 	{%r1121, %r1122, %r1123, %r1124, %r1125, %r1126, %r1127, %r1128}, [%r190], %r1098;
	add.s32 	%r1129, %r901, 1280;
	wmma.load.b.sync.aligned.row.m16n16k16.shared.f16 	{%r1130, %r1131, %r1132, %r1133, %r1134, %r1135, %r1136, %r1137}, [%r1129], %r1108;
	wmma.mma.sync.aligned.row.row.m16n16k16.f16.f16 {%r1138, %r1139, %r1140, %r1141}, {%r1121, %r1122, %r1123, %r1124, %r1125, %r1126, %r1127, %r1128}, {%r1130, %r1131, %r1132, %r1133, %r1134, %r1135, %r1136, %r1137}, {%r1117, %r1118, %r1119, %r1120};
	wmma.load.a.sync.aligned.row.m16n16k16.shared.f16 	{%r1142, %r1143, %r1144, %r1145, %r1146, %r1147, %r1148, %r1149}, [%r191], %r1098;
	add.s32 	%r1150, %r901, 2560;
	wmma.load.b.sync.aligned.row.m16n16k16.shared.f16 	{%r1151, %r1152, %r1153, %r1154, %r1155, %r1156, %r1157, %r1158}, [%r1150], %r1108;
	wmma.mma.sync.aligned.row.row.m16n16k16.f16.f16 {%r1159, %r1160, %r1161, %r1162}, {%r1142, %r1143, %r1144, %r1145, %r1146, %r1147, %r1148, %r1149}, {%r1151, %r1152, %r1153, %r1154, %r1155, %r1156, %r1157, %r1158}, {%r1138, %r1139, %r1140, %r1141};
	wmma.load.a.sync.aligned.row.m16n16k16.shared.f16 	{%r1163, %r1164, %r1165, %r1166, %r1167, %r1168, %r1169, %r1170}, [%r192], %r1098;
	wmma.load.b.sync.aligned.row.m16n16k16.shared.f16 	{%r1172, %r1173, %r1174, %r1175, %r1176, %r1177, %r1178, %r1179}, [%r1073], %r1108;
	wmma.mma.sync.aligned.row.row.m16n16k16.f16.f16 {%r1180, %r1181, %r1182, %r1183}, {%r1163, %r1164, %r1165, %r1166, %r1167, %r1168, %r1169, %r1170}, {%r1172, %r1173, %r1174, %r1175, %r1176, %r1177, %r1178, %r1179}, {%r1159, %r1160, %r1161, %r1162};
	bar.sync 	0;
	mad.lo.s32 	%r1184, %r13, 2304, %r901;
	mad.lo.s32 	%r1185, %r13, -1792, %r1184;
	mov.b32 	%r1186, 16;
	wmma.store.d.sync.aligned.row.m16n16k16.shared.f16 	[%r1185], {%r1180, %r1181, %r1182, %r1183}, %r1186;
	bar.sync 	0;
	shl.b32 	%r1187, %r13, 6;
	shl.b32 	%r1188, %r14, 1;
	add.s32 	%r1189, %r1187, %r1188;
	shl.b32 	%r1190, %r1189, 1;
	add.s32 	%r1191, %r901, %r1190;
	ld.shared.u32 	%r1192, [%r1191];
	mov.b32 	{%rs3, %rs4}, %r1192;
	// begin inline asm
	{  cvt.f32.f16 %f2, %rs3;}

	// end inline asm
	// begin inline asm
	{  cvt.f32.f16 %f3, %rs4;}

	// end inline asm
	shl.b32 	%r1193, %r1, 6;
	and.b32  	%r1194, %r1193, 64;
	mov.u32 	%r1195, %ctaid.x;
	shl.b32 	%r1196, %r1195, 4;
	add.s32 	%r1197, %r1194, %r1196;
	and.b32  	%r1198, %r1188, 14;
	or.b32  	%r1199, %r1197, %r1198;
	mul.wide.u32 	%rd93, %r1199, 4;
	add.s64 	%rd94, %rd89, %rd93;
	ld.global.nc.v2.f32 	{%f10, %f11}, [%rd94];
	add.f32 	%f12, %f2, %f10;
	add.f32 	%f13, %f3, %f11;
	add.s64 	%rd95, %rd90, %rd93;
	ld.global.nc.v2.f32 	{%f14, %f15}, [%rd95];
	add.s64 	%rd96, %rd91, %rd93;
	ld.global.nc.v2.f32 	{%f16, %f17}, [%rd96];
	fma.rn.f32 	%f18, %f12, %f14, %f16;
	fma.rn.f32 	%f19, %f13, %f15, %f17;
	max.f32 	%f20, %f18, 0f00000000;
	max.f32 	%f21, %f19, 0f00000000;
	shr.u32 	%r1200, %r1, 1;
	shl.b32 	%r1201, %r13, 9;
	add.s32 	%r1202, %r1196, %r1201;
	mad.lo.s32 	%r1203, %r1200, 14336, %r1202;
	shl.b32 	%r1204, %r14, 4;
	and.b32  	%r1205, %r1204, 3968;
	add.s32 	%r1206, %r1203, %r1205;
	add.s32 	%r1207, %r1206, %r1194;
	or.b32  	%r1208, %r1207, %r1198;
	mul.wide.u32 	%rd97, %r1208, 4;
	add.s64 	%rd98, %rd92, %rd97;
	st.global.v2.f32 	[%rd98], {%f20, %f21};
	ld.shared.u32 	%r1209, [%r1191+896];
	mov.b32 	{%rs5, %rs6}, %r1209;
	// begin inline asm
	{  cvt.f32.f16 %f4, %rs5;}

	// end inline asm
	// begin inline asm
	{  cvt.f32.f16 %f5, %rs6;}

	// end inline asm
	add.f32 	%f22, %f4, %f10;
	add.f32 	%f23, %f5, %f11;
	fma.rn.f32 	%f24, %f22, %f14, %f16;
	fma.rn.f32 	%f25, %f23, %f15, %f17;
	max.f32 	%f26, %f24, 0f00000000;
	max.f32 	%f27, %f25, 0f00000000;
	st.global.v2.f32 	[%rd98+14336], {%f26, %f27};
	ld.shared.u32 	%r1210, [%r1191+1792];
	mov.b32 	{%rs7, %rs8}, %r1210;
	// begin inline asm
	{  cvt.f32.f16 %f6, %rs7;}

	// end inline asm
	// begin inline asm
	{  cvt.f32.f16 %f7, %rs8;}

	// end inline asm
	add.f32 	%f28, %f6, %f10;
	add.f32 	%f29, %f7, %f11;
	fma.rn.f32 	%f30, %f28, %f14, %f16;
	fma.rn.f32 	%f31, %f29, %f15, %f17;
	max.f32 	%f32, %f30, 0f00000000;
	max.f32 	%f33, %f31, 0f00000000;
	st.global.v2.f32 	[%rd98+28672], {%f32, %f33};
	ld.shared.u32 	%r1211, [%r1191+2688];
	mov.b32 	{%rs9, %rs10}, %r1211;
	// begin inline asm
	{  cvt.f32.f16 %f8, %rs9;}

	// end inline asm
	// begin inline asm
	{  cvt.f32.f16 %f9, %rs10;}

	// end inline asm
	add.f32 	%f34, %f8, %f10;
	add.f32 	%f35, %f9, %f11;
	fma.rn.f32 	%f36, %f34, %f14, %f16;
	fma.rn.f32 	%f37, %f35, %f15, %f17;
	max.f32 	%f38, %f36, 0f00000000;
	max.f32 	%f39, %f37, 0f00000000;
	st.global.v2.f32 	[%rd98+43008], {%f38, %f39};
	ret;

}


// ===== COMPILED SASS (sm_100) =====

	.target	sm_100

	.elftype	@"ET_EXEC"


//--------------------- .note.nv.tkinfo           --------------------------
	.section	.note.nv.tkinfo,"",@"SHT_NOTE"
	.sectionflags	@"SHF_NOTE_NV_TKINFO"
	.tkinfo
        /*0018*/ 	.word	0x00000002
        /*0030*/ 	.string	""
        /*0030*/ 	.string	"ptxas"
        /*0030*/ 	.string	"Cuda compilation tools, release 13.0, V13.0.88"
        /*0030*/ 	.string	"Build cuda_13.0.r13.0/compiler.36424714_0"
        /*0030*/ 	.string	"-arch sm_100 -m 64 "



//--------------------- .note.nv.cuinfo           --------------------------
	.section	.note.nv.cuinfo,"",@"SHT_NOTE"
	.sectionflags	@"SHF_NOTE_NV_CUINFO"
        /*0018*/ 	.short	0x0002
        /*001a*/ 	.short	0x0064
        /*001c*/ 	.short	0x0082
	.zero		2


//--------------------- .nv.info                  --------------------------
	.section	.nv.info,"",@"SHT_CUDA_INFO"
	.align	4


	//----- nvinfo : EIATTR_REGCOUNT
	.align		4
        /*0000*/ 	.byte	0x04, 0x2f
        /*0002*/ 	.short	(.L_1 - .L_0)
	.align		4
.L_0:
        /*0004*/ 	.word	index@(main_kernel)
        /*0008*/ 	.word	0x00000048


	//----- nvinfo : EIATTR_FRAME_SIZE
	.align		4
.L_1:
        /*000c*/ 	.byte	0x04, 0x11
        /*000e*/ 	.short	(.L_3 - .L_2)
	.align		4
.L_2:
        /*0010*/ 	.word	index@(main_kernel)
        /*0014*/ 	.word	0x00000000


	//----- nvinfo : EIATTR_MIN_STACK_SIZE
	.align		4
.L_3:
        /*0018*/ 	.byte	0x04, 0x12
        /*001a*/ 	.short	(.L_5 - .L_4)
	.align		4
.L_4:
        /*001c*/ 	.word	index@(main_kernel)
        /*0020*/ 	.word	0x00000000
.L_5:


//--------------------- .nv.compat                --------------------------
	.section	.nv.compat,"",@"SHT_CUDA_COMPAT_INFO"
	.align	4
        /*0000*/ 	.byte	0x02, 0x09, 0x00, 0x00, 0x02, 0x02, 0x01, 0x00, 0x02, 0x05, 0x05, 0x00, 0x03, 0x07, 0x01, 0x01
        /*0010*/ 	.byte	0x02, 0x03, 0x00, 0x00, 0x02, 0x06, 0x01, 0x00, 0x04, 0x0b, 0x08, 0x00, 0x09, 0x00, 0x00, 0x00
        /*0020*/ 	.byte	0x00, 0x00, 0x00, 0x00


//--------------------- .nv.info.main_kernel      --------------------------
	.section	.nv.info.main_kernel,"",@"SHT_CUDA_INFO"
	.sectionflags	@""
	.align	4


	//----- nvinfo : EIATTR_CUDA_API_VERSION
	.align		4
        /*0000*/ 	.byte	0x04, 0x37
        /*0002*/ 	.short	(.L_7 - .L_6)
.L_6:
        /*0004*/ 	.word	0x00000082


	//----- nvinfo : EIATTR_KPARAM_INFO
	.align		4
.L_7:
        /*0008*/ 	.byte	0x04, 0x17
        /*000a*/ 	.short	(.L_9 - .L_8)
.L_8:
        /*000c*/ 	.word	0x00000000
        /*0010*/ 	.short	0x0005
        /*0012*/ 	.short	0x0028
        /*0014*/ 	.byte	0x00, 0xf5, 0x21, 0x00


	//----- nvinfo : EIATTR_KPARAM_INFO
	.align		4
.L_9:
        /*0018*/ 	.byte	0x04, 0x17
        /*001a*/ 	.short	(.L_11 - .L_10)
.L_10:
        /*001c*/ 	.word	0x00000000
        /*0020*/ 	.short	0x0004
        /*0022*/ 	.short	0x0020
        /*0024*/ 	.byte	0x00, 0xf5, 0x21, 0x00


	//----- nvinfo : EIATTR_KPARAM_INFO
	.align		4
.L_11:
        /*0028*/ 	.byte	0x04, 0x17
        /*002a*/ 	.short	(.L_13 - .L_12)
.L_12:
        /*002c*/ 	.word	0x00000000
        /*0030*/ 	.short	0x0003
        /*0032*/ 	.short	0x0018
        /*0034*/ 	.byte	0x00, 0xf5, 0x21, 0x00


	//----- nvinfo : EIATTR_KPARAM_INFO
	.align		4
.L_13:
        /*0038*/ 	.byte	0x04, 0x17
        /*003a*/ 	.short	(.L_15 - .L_14)
.L_14:
        /*003c*/ 	.word	0x00000000
        /*0040*/ 	.short	0x0002
        /*0042*/ 	.short	0x0010
        /*0044*/ 	.byte	0x00, 0xf5, 0x21, 0x00


	//----- nvinfo : EIATTR_KPARAM_INFO
	.align		4
.L_15:
        /*0048*/ 	.byte	0x04, 0x17
        /*004a*/ 	.short	(.L_17 - .L_16)
.L_16:
        /*004c*/ 	.word	0x00000000
        /*0050*/ 	.short	0x0001
        /*0052*/ 	.short	0x0008
        /*0054*/ 	.byte	0x00, 0xf5, 0x21, 0x00


	//----- nvinfo : EIATTR_KPARAM_INFO
	.align		4
.L_17:
        /*0058*/ 	.byte	0x04, 0x17
        /*005a*/ 	.short	(.L_19 - .L_18)
.L_18:
        /*005c*/ 	.word	0x00000000
        /*0060*/ 	.short	0x0000
        /*0062*/ 	.short	0x0000
        /*0064*/ 	.byte	0x00, 0xf5, 0x21, 0x00


	//----- nvinfo : EIATTR_SPARSE_MMA_MASK
	.align		4
.L_19:
        /*0068*/ 	.byte	0x03, 0x50
        /*006a*/ 	.short	0x0000


	//----- nvinfo : EIATTR_WMMA_USED
	.align		4
        /*006c*/ 	.byte	0x01, 0x2b
	.zero		2


	//----- nvinfo : EIATTR_MAXREG_COUNT
	.align		4
        /*0070*/ 	.byte	0x03, 0x1b
        /*0072*/ 	.short	0x00ff


	//----- nvinfo : EIATTR_NUM_BARRIERS
	.align		4
        /*0074*/ 	.byte	0x02, 0x4c
        /*0076*/ 	.byte	0x01
	.zero		1


	//----- nvinfo : EIATTR_MERCURY_ISA_VERSION
	.align		4
        /*0078*/ 	.byte	0x03, 0x5f
        /*007a*/ 	.short	0x0101


	//----- nvinfo : EIATTR_VRC_CTA_INIT_COUNT
	.align		4
        /*007c*/ 	.byte	0x02, 0x4a
	.zero		1
	.zero		1


	//----- nvinfo : EIATTR_EXIT_INSTR_OFFSETS
	.align		4
        /*0080*/ 	.byte	0x04, 0x1c
        /*0082*/ 	.short	(.L_21 - .L_20)


	//   ....[0]....
.L_20:
        /*0084*/ 	.word	0x00002660


	//----- nvinfo : EIATTR_MAX_THREADS
	.align		4
.L_21:
        /*0088*/ 	.byte	0x04, 0x05
        /*008a*/ 	.short	(.L_23 - .L_22)
.L_22:
        /*008c*/ 	.word	0x000000e0
        /*0090*/ 	.word	0x00000001
        /*0094*/ 	.word	0x00000001


	//----- nvinfo : EIATTR_CRS_STACK_SIZE
	.align		4
.L_23:
        /*0098*/ 	.byte	0x04, 0x1e
        /*009a*/ 	.short	(.L_25 - .L_24)
.L_24:
        /*009c*/ 	.word	0x00000000


	//----- nvinfo : EIATTR_CBANK_PARAM_SIZE
	.align		4
.L_25:
        /*00a0*/ 	.byte	0x03, 0x19
        /*00a2*/ 	.short	0x0030


	//----- nvinfo : EIATTR_PARAM_CBANK
	.align		4
        /*00a4*/ 	.byte	0x04, 0x0a
        /*00a6*/ 	.short	(.L_27 - .L_26)
	.align		4
.L_26:
        /*00a8*/ 	.word	index@(.nv.constant0.main_kernel)
        /*00ac*/ 	.short	0x0380
        /*00ae*/ 	.short	0x0030


	//----- nvinfo : EIATTR_SW_WAR
	.align		4
.L_27:
        /*00b0*/ 	.byte	0x04, 0x36
        /*00b2*/ 	.short	(.L_29 - .L_28)
.L_28:
        /*00b4*/ 	.word	0x00000008
.L_29:


//--------------------- .nv.callgraph             --------------------------
	.section	.nv.callgraph,"",@"SHT_CUDA_CALLGRAPH"
	.align	4
	.sectionentsize	8
	.align		4
        /*0000*/ 	.word	0x00000000
	.align		4
        /*0004*/ 	.word	0xffffffff
	.align		4
        /*0008*/ 	.word	0x00000000
	.align		4
        /*000c*/ 	.word	0xfffffffe
	.align		4
        /*0010*/ 	.word	0x00000000
	.align		4
        /*0014*/ 	.word	0xfffffffd
	.align		4
        /*0018*/ 	.word	0x00000000
	.align		4
        /*001c*/ 	.word	0xfffffffc


//--------------------- .text.main_kernel         --------------------------
	.section	.text.main_kernel,"ax",@progbits
	.align	128
        .global         main_kernel
        .type           main_kernel,@function
        .size           main_kernel,(.L_x_4 - main_kernel)
        .other          main_kernel,@"STO_CUDA_ENTRY STV_DEFAULT"
main_kernel:
.text.main_kernel:
[----:B------:R-:W-:Y:S01]  /*0000*/  LDC R1, c[0x0][0x37c] ;  /* 0x0000df00ff017b82 */ /* 0x000fe20000000800 */
[----:B------:R-:W0:Y:S01]  /*0010*/  S2R R2, SR_CTAID.Y ;  /* 0x0000000000027919 */ /* 0x000e220000002600 */
[----:B------:R-:W1:Y:S01]  /*0020*/  LDCU.64 UR6, c[0x0][0x358] ;  /* 0x00006b00ff0677ac */ /* 0x000e620008000a00 */
[----:B------:R-:W-:Y:S01]  /*0030*/  BSSY.RECONVERGENT B0, `(.L_x_0) ;  /* 0x0000017000007945 */ /* 0x000fe20003800200 */
[----:B0-----:R-:W-:-:S13]  /*0040*/  ISETP.GE.U32.AND P0, PT, R2, 0x2, PT ;  /* 0x000000020200780c */ /* 0x001fda0003f06070 */
[----:B-1----:R-:W-:Y:S05]  /*0050*/  @!P0 BRA `(.L_x_1) ;  /* 0x0000000000488947 */ /* 0x002fea0003800000 */
[----:B------:R-:W0:Y:S01]  /*0060*/  S2R R5, SR_TID.Y ;  /* 0x0000000000057919 */ /* 0x000e220000002200 */
[----:B------:R-:W1:Y:S01]  /*0070*/  S2R R4, SR_TID.X ;  /* 0x0000000000047919 */ /* 0x000e620000002100 */
[----:B0-----:R-:W-:Y:S01]  /*0080*/  IMAD.SHL.U32 R0, R5, 0x8, RZ ;  /* 0x0000000805007824 */ /* 0x001fe200078e00ff */
[----:B-1----:R-:W-:-:S04]  /*0090*/  SHF.R.U32.HI R3, RZ, 0x2, R4 ;  /* 0x00000002ff037819 */ /* 0x002fc80000011604 */
[----:B------:R-:W-:-:S13]  /*00a0*/  LOP3.LUT P1, RZ, R0, 0x3e, R3, 0xf8, !PT ;  /* 0x0000003e00ff7812 */ /* 0x000fda000782f803 */
[----:B------:R-:W-:Y:S05]  /*00b0*/  @!P1 BRA `(.L_x_1) ;  /* 0x0000000000309947 */ /* 0x000fea0003800000 */
[----:B------:R-:W0:Y:S01]  /*00c0*/  LDC.64 R40, c[0x0][0x3a0] ;  /* 0x0000e800ff287b82 */ /* 0x000e220000000a00 */
[----:B------:R-:W-:Y:S01]  /*00d0*/  SHF.R.U32.HI R0, RZ, 0x1, R2 ;  /* 0x00000001ff007819 */ /* 0x000fe20000011602 */
[----:B------:R-:W-:-:S04]  /*00e0*/  IMAD.SHL.U32 R3, R4, 0x10, RZ ;  /* 0x0000001004037824 */ /* 0x000fc800078e00ff */
[----:B------:R-:W-:Y:S01]  /*00f0*/  IMAD R6, R0, 0x38, R5 ;  /* 0x0000003800067824 */ /* 0x000fe200078e0205 */
[----:B------:R-:W-:Y:S01]  /*0100*/  LOP3.LUT R3, R3, 0xf80, RZ, 0xc0, !PT ;  /* 0x00000f8003037812 */ /* 0x000fe200078ec0ff */
[----:B------:R-:W-:-:S04]  /*0110*/  IMAD.SHL.U32 R0, R4, 0x8, RZ ;  /* 0x0000000804007824 */ /* 0x000fc800078e00ff */
[----:B------:R-:W-:Y:S01]  /*0120*/  IMAD.U32 R3, R6, 0x200, R3 ;  /* 0x0000020006037824 */ /* 0x000fe200078e0003 */
[----:B------:R-:W-:-:S04]  /*0130*/  LOP3.LUT R0, R0, 0x38, RZ, 0xc0, !PT ;  /* 0x0000003800007812 */ /* 0x000fc800078ec0ff */
[----:B------:R-:W-:-:S05]  /*0140*/  IADD3 R3, PT, PT, R3, -0xe40, R0 ;  /* 0xfffff1c003037810 */ /* 0x000fca0007ffe000 */
[----:B0-----:R-:W-:-:S06]  /*0150*/  IMAD.WIDE.U32 R40, R3, 0x2, R40 ;  /* 0x0000000203287825 */ /* 0x001fcc00078e0028 */
[----:B------:R-:W5:Y:S01]  /*0160*/  LDG.E.128.CONSTANT R40, desc[UR6][R40.64] ;  /* 0x0000000628287981 */ /* 0x000f62000c1e9d00 */
[----:B------:R-:W-:Y:S05]  /*0170*/  BRA `(.L_x_2) ;  /* 0x0000000000087947 */ /* 0x000fea0003800000 */
.L_x_1:
[----:B------:R-:W-:Y:S02]  /*0180*/  CS2R R40, SRZ ;  /* 0x0000000000287805 */ /* 0x000fe4000001ff00 */
[----:B------:R-:W-:-:S07]  /*0190*/  CS2R R42, SRZ ;  /* 0x00000000002a7805 */ /* 0x000fce000001ff00 */
.L_x_2:
[----:B------:R-:W-:Y:S05]  /*01a0*/  BSYNC.RECONVERGENT B0 ;  /* 0x0000000000007941 */ /* 0x000fea0003800200 */
.L_x_0:
[----:B------:R-:W0:Y:S01]  /*01b0*/  S2R R0, SR_TID.Y ;  /* 0x0000000000007919 */ /* 0x000e220000002200 */
[----:B------:R-:W1:Y:S01]  /*01c0*/  S2UR UR4, SR_CTAID.X ;  /* 0x00000000000479c3 */ /* 0x000e620000002500 */
[----:B------:R-:W-:Y:S01]  /*01d0*/  SHF.R.U32.HI R3, RZ, 0x1, R2 ;  /* 0x00000001ff037819 */ /* 0x000fe20000011602 */
[----:B------:R-:W2:Y:S06]  /*01e0*/  S2R R64, SR_TID.X ;  /* 0x0000000000407919 */ /* 0x000eac0000002100 */
[----:B------:R-:W3:Y:S01]  /*01f0*/  LDC.64 R4, c[0x0][0x3a0] ;  /* 0x0000e800ff047b82 */ /* 0x000ee20000000a00 */
[----:B0-----:R-:W-:Y:S01]  /*0200*/  ISETP.GT.U32.AND P1, PT, R0, 0x3, PT ;  /* 0x000000030000780c */ /* 0x001fe20003f24070 */
[----:B------:R-:W-:Y:S01]  /*0210*/  IMAD R9, R3, 0x38, R0 ;  /* 0x0000003803097824 */ /* 0x000fe200078e0200 */
[C---:B--2---:R-:W-:Y:S01]  /*0220*/  SHF.L.U32 R6, R64.reuse, 0x4, RZ ;  /* 0x0000000440067819 */ /* 0x044fe200000006ff */
[----:B------:R-:W-:Y:S01]  /*0230*/  IMAD.SHL.U32 R66, R64, 0x8, RZ ;  /* 0x0000000840427824 */ /* 0x000fe200078e00ff */
[----:B------:R-:W-:-:S02]  /*0240*/  SHF.R.U32.HI R3, RZ, 0x2, R64 ;  /* 0x00000002ff037819 */ /* 0x000fc40000011640 */
[----:B------:R-:W-:Y:S01]  /*0250*/  LOP3.LUT R8, R6, 0xf80, RZ, 0xc0, !PT ;  /* 0x00000f8006087812 */ /* 0x000fe200078ec0ff */
[----:B------:R-:W-:Y:S01]  /*0260*/  IMAD.SHL.U32 R6, R0, 0x8, RZ ;  /* 0x0000000800067824 */ /* 0x000fe200078e00ff */
[----:B------:R-:W-:Y:S01]  /*0270*/  LOP3.LUT R7, R3, 0x3e, RZ, 0xc0, !PT ;  /* 0x0000003e03077812 */ /* 0x000fe200078ec0ff */
[----:B------:R-:W-:Y:S01]  /*0280*/  IMAD.SHL.U32 R65, R2, 0x40, RZ ;  /* 0x0000004002417824 */ /* 0x000fe200078e00ff */
[----:B------:R-:W-:-:S03]  /*0290*/  LOP3.LUT R3, R66, 0x38, RZ, 0xc0, !PT ;  /* 0x0000003842037812 */ /* 0x000fc600078ec0ff */
[----:B------:R-:W0:Y:S01]  /*02a0*/  @!P1 LDC.64 R20, c[0x0][0x3a8] ;  /* 0x0000ea00ff149b82 */ /* 0x000e220000000a00 */
[----:B------:R-:W-:Y:S01]  /*02b0*/  LOP3.LUT P3, R6, R7, RZ, R6, 0xfa, !PT ;  /* 0x000000ff07067212 */ /* 0x000fe2000786fa06 */
[----:B------:R-:W-:-:S03]  /*02c0*/  IMAD.U32 R8, R9, 0x200, R8 ;  /* 0x0000020009087824 */ /* 0x000fc600078e0008 */
[----:B------:R-:W-:Y:S01]  /*02d0*/  ISETP.NE.AND P2, PT, R6, RZ, PT ;  /* 0x000000ff0600720c */ /* 0x000fe20003f45270 */
[----:B------:R-:W-:Y:S01]  /*02e0*/  IMAD.IADD R7, R3, 0x1, R8 ;  /* 0x0000000103077824 */ /* 0x000fe200078e0208 */
[----:B------:R-:W-:Y:S01]  /*02f0*/  @!P1 SHF.L.U32 R6, R64, 0x6, RZ ;  /* 0x0000000640069819 */ /* 0x000fe200000006ff */
[----:B------:R-:W2:Y:S01]  /*0300*/  @!P1 LDC.64 R36, c[0x0][0x3a8] ;  /* 0x0000ea00ff249b82 */ /* 0x000ea20000000a00 */
[----:B-1----:R-:W-:Y:S01]  /*0310*/  @!P1 LEA R9, R0, UR4, 0x7 ;  /* 0x0000000400099c11 */ /* 0x002fe2000f8e38ff */
[----:B---3--:R-:W-:Y:S01]  /*0320*/  IMAD.WIDE.U32 R68, R7, 0x2, R4 ;  /* 0x0000000207447825 */ /* 0x008fe200078e0004 */
[----:B------:R-:W-:Y:S02]  /*0330*/  @!P1 LOP3.LUT R6, R6, 0x3f80, RZ, 0xc0, !PT ;  /* 0x00003f8006069812 */ /* 0x000fe400078ec0ff */
[----:B------:R-:W-:Y:S02]  /*0340*/  LOP3.LUT R65, R65, 0x40, RZ, 0xc0, !PT ;  /* 0x0000004041417812 */ /* 0x000fe400078ec0ff */
[----:B------:R-:W-:Y:S01]  /*0350*/  LOP3.LUT R44, R66, 0x8, RZ, 0xc0, !PT ;  /* 0x00000008422c7812 */ /* 0x000fe200078ec0ff */
[----:B------:R-:W-:Y:S01]  /*0360*/  @!P1 IMAD.U32 R6, R9, 0x10, R6 ;  /* 0x0000001009069824 */ /* 0x000fe200078e0006 */
[----:B------:R-:W3:Y:S04]  /*0370*/  @P3 LDG.E.128.CONSTANT R32, desc[UR6][R68.64+0x1b80] ;  /* 0x001b800644203981 */ /* 0x000ee8000c1e9d00 */
[----:B------:R-:W-:Y:S01]  /*0380*/  @!P1 IADD3 R9, PT, PT, R44, R6, R65 ;  /* 0x000000062c099210 */ /* 0x000fe20007ffe041 */
[----:B------:R-:W4:Y:S04]  /*0390*/  @P2 LDG.E.128.CONSTANT R16, desc[UR6][R68.64+0x5380] ;  /* 0x0053800644102981 */ /* 0x000f28000c1e9d00 */
[----:B------:R-:W4:Y:S01]  /*03a0*/  @P2 LDG.E.128.CONSTANT R12, desc[UR6][R68.64+0x8b80] ;  /* 0x008b8006440c2981 */ /* 0x000f22000c1e9d00 */
[----:B0-----:R-:W-:-:S03]  /*03b0*/  @!P1 IMAD.WIDE.U32 R20, R9, 0x2, R20 ;  /* 0x0000000209149825 */ /* 0x001fc600078e0014 */
[----:B------:R-:W4:Y:S04]  /*03c0*/  LDG.E.128.CONSTANT R28, desc[UR6][R68.64+0x5400] ;  /* 0x00540006441c7981 */ /* 0x000f28000c1e9d00 */
[----:B------:R-:W4:Y:S01]  /*03d0*/  @!P1 LDG.E.128.CONSTANT R20, desc[UR6][R20.64] ;  /* 0x0000000614149981 */ /* 0x000f22000c1e9d00 */
[----:B------:R-:W-:Y:S02]  /*03e0*/  @!P1 IMAD.SHL.U32 R6, R64, 0x40, RZ ;  /* 0x0000004040069824 */ /* 0x000fe400078e00ff */
[----:B------:R-:W-:Y:S01]  /*03f0*/  @P0 VIADD R7, R7, 0xfffff200 ;  /* 0xfffff20007070836 */ /* 0x000fe20000000000 */
[----:B------:R-:W0:Y:S03]  /*0400*/  @!P1 S2R R9, SR_CTAID.X ;  /* 0x0000000000099919 */ /* 0x000e260000002500 */
[----:B------:R-:W-:Y:S01]  /*0410*/  @P0 IMAD.WIDE.U32 R4, R7, 0x2, R4 ;  /* 0x0000000207040825 */ /* 0x000fe200078e0004 */
[----:B------:R-:W4:Y:S03]  /*0420*/  LDG.E.128.CONSTANT R24, desc[UR6][R68.64+0x8c00] ;  /* 0x008c000644187981 */ /* 0x000f26000c1e9d00 */
[----:B0-----:R-:W-:Y:S01]  /*0430*/  @!P1 IMAD R8, R0, 0x80, R9 ;  /* 0x0000008000089824 */ /* 0x001fe200078e0209 */
[----:B------:R-:W-:-:S04]  /*0440*/  @!P1 LOP3.LUT R9, R6, 0x3f80, RZ, 0xc0, !PT ;  /* 0x00003f8006099812 */ /* 0x000fc800078ec0ff */
[----:B------:R-:W-:-:S04]  /*0450*/  @!P1 SHF.L.U32 R6, R8, 0x4, RZ ;  /* 0x0000000408069819 */ /* 0x000fc800000006ff */
[----:B------:R-:W-:Y:S02]  /*0460*/  @!P1 IADD3 R9, P4, P5, R65, R6, R9 ;  /* 0x0000000641099210 */ /* 0x000fe40007d9e009 */
[----:B------:R-:W4:Y:S02]  /*0470*/  @P0 LDG.E.128.CONSTANT R4, desc[UR6][R4.64] ;  /* 0x0000000604040981 */ /* 0x000f24000c1e9d00 */
[----:B------:R-:W-:Y:S02]  /*0480*/  @!P1 LOP3.LUT R8, R9, 0x8, R66, 0xf8, !PT ;  /* 0x0000000809089812 */ /* 0x000fe400078ef842 */
[----:B------:R-:W-:Y:S02]  /*0490*/  @!P1 IADD3.X R9, PT, PT, RZ, RZ, RZ, P4, P5 ;  /* 0x000000ffff099210 */ /* 0x000fe400027ea4ff */
[----:B--2---:R-:W-:-:S04]  /*04a0*/  @!P1 LEA R36, P4, R8, R36, 0x1 ;  /* 0x0000002408249211 */ /* 0x004fc800078808ff */
[----:B------:R-:W-:Y:S02]  /*04b0*/  @!P1 LEA.HI.X R37, R8, R37, R9, 0x1, P4 ;  /* 0x0000002508259211 */ /* 0x000fe400020f0c09 */
[----:B------:R-:W2:Y:S04]  /*04c0*/  LDG.E.128.CONSTANT R8, desc[UR6][R68.64+0x1c00] ;  /* 0x001c000644087981 */ /* 0x000ea8000c1e9d00 */
[----:B------:R-:W2:Y:S01]  /*04d0*/  @!P1 LDG.E.128.CONSTANT R36, desc[UR6][R36.64+0x4000] ;  /* 0x0040000624249981 */ /* 0x000ea2000c1e9d00 */
[----:B------:R-:W0:Y:S01]  /*04e0*/  S2R R46, SR_CgaCtaId ;  /* 0x00000000002e7919 */ /* 0x000e220000008800 */
[----:B------:R-:W1:Y:S01]  /*04f0*/  S2R R47, SR_LANEID ;  /* 0x00000000002f7919 */ /* 0x000e620000000000 */
[----:B------:R-:W-:-:S05]  /*0500*/  SHF.R.U32.HI R45, RZ, 0x3, R64 ;  /* 0x00000003ff2d7819 */ /* 0x000fca0000011640 */
[----:B------:R-:W-:Y:S01]  /*0510*/  IMAD R56, R0, 0x4, R45 ;  /* 0x0000000400387824 */ /* 0x000fe200078e022d */
[----:B------:R-:W-:Y:S02]  /*0520*/  SHF.R.U32.HI R45, RZ, 0x1, R64 ;  /* 0x00000001ff2d7819 */ /* 0x000fe40000011640 */
[----:B------:R-:W-:-:S03]  /*0530*/  MOV R57, 0x400 ;  /* 0x0000040000397802 */ /* 0x000fc60000000f00 */
[----:B------:R-:W-:Y:S02]  /*0540*/  IMAD R49, R0, 0x10, R45 ;  /* 0x0000001000317824 */ /* 0x000fe400078e022d */
[----:B------:R-:W-:Y:S02]  /*0550*/  IMAD R56, R56, 0x48, R3 ;  /* 0x0000004838387824 */ /* 0x000fe400078e0203 */
[----:B------:R-:W-:Y:S01]  /*0560*/  IMAD R62, R49, 0x28, R44 ;  /* 0x00000028313e7824 */ /* 0x000fe200078e022c */
[----:B0-----:R-:W-:-:S05]  /*0570*/  LEA R57, R46, R57, 0x18 ;  /* 0x000000392e397211 */ /* 0x001fca00078ec0ff */
[--C-:B------:R-:W-:Y:S02]  /*0580*/  IMAD R56, R56, 0x2, R57.reuse ;  /* 0x0000000238387824 */ /* 0x100fe400078e0239 */
[----:B------:R-:W-:Y:S01]  /*0590*/  IMAD R62, R62, 0x2, R57 ;  /* 0x000000023e3e7824 */ /* 0x000fe200078e0239 */
[--C-:B-1----:R-:W-:Y:S02]  /*05a0*/  SHF.R.U32.HI R3, RZ, 0x3, R47.reuse ;  /* 0x00000003ff037819 */ /* 0x102fe4000001162f */
[----:B-----5:R0:W-:Y:S01]  /*05b0*/  STS.128 [R56+0x1400], R40 ;  /* 0x0014002838007388 */ /* 0x0201e20000000c00 */
[----:B------:R-:W-:Y:S02]  /*05c0*/  LOP3.LUT R45, R47, 0x7, RZ, 0xc0, !PT ;  /* 0x000000072f2d7812 */ /* 0x000fe400078ec0ff */
[----:B------:R-:W-:Y:S01]  /*05d0*/  IMAD.SHL.U32 R48, R3, 0x8, RZ ;  /* 0x0000000803307824 */ /* 0x000fe200078e00ff */
[----:B------:R-:W-:-:S04]  /*05e0*/  SHF.R.U32.HI R3, RZ, 0x4, R47 ;  /* 0x00000004ff037819 */ /* 0x000fc8000001162f */
[----:B------:R-:W-:Y:S02]  /*05f0*/  LOP3.LUT R45, R48, 0x8, R45, 0xe2, !PT ;  /* 0x00000008302d7812 */ /* 0x000fe400078ee22d */
[----:B------:R-:W-:Y:S01]  /*0600*/  SHF.L.U32 R60, R3, 0x3, RZ ;  /* 0x00000003033c7819 */ /* 0x000fe200000006ff */
[----:B------:R-:W-:-:S04]  /*0610*/  IMAD R3, R0, 0x900, R57 ;  /* 0x0000090000037824 */ /* 0x000fc800078e0239 */
[--C-:B------:R-:W-:Y:S01]  /*0620*/  IMAD R61, R45, 0x48, R60.reuse ;  /* 0x000000482d3d7824 */ /* 0x100fe200078e023c */
[----:B------:R-:W-:Y:S01]  /*0630*/  IADD3 R52, PT, PT, R57, 0xa00, RZ ;  /* 0x00000a0039347810 */ /* 0x000fe20007ffe0ff */
[----:B------:R-:W-:Y:S01]  /*0640*/  IMAD R60, R45, 0x28, R60 ;  /* 0x000000282d3c7824 */ /* 0x000fe200078e023c */
[----:B------:R-:W1:Y:S01]  /*0650*/  @!P1 S2R R51, SR_CTAID.X ;  /* 0x0000000000339919 */ /* 0x000e620000002500 */
[----:B------:R-:W-:-:S03]  /*0660*/  VIADD R44, R3, 0x1400 ;  /* 0x00001400032c7836 */ /* 0x000fc60000000000 */
[----:B------:R-:W-:Y:S01]  /*0670*/  LEA R50, R60, R57, 0x1 ;  /* 0x000000393c327211 */ /* 0x000fe200078e08ff */
[----:B------:R-:W-:Y:S01]  /*0680*/  IMAD.U32 R63, R61, 0x2, R44 ;  /* 0x000000023d3f7824 */ /* 0x000fe200078e002c */
[----:B0-----:R-:W2:Y:S01]  /*0690*/  @P0 LDG.E.128.CONSTANT R40, desc[UR6][R68.64+-0x1b80] ;  /* 0xffe4800644280981 */ /* 0x001ea2000c1e9d00 */
[----:B------:R-:W-:Y:S01]  /*06a0*/  VIADD R67, R3, 0x1460 ;  /* 0x0000146003437836 */ /* 0x000fe20000000000 */
[----:B------:R-:W-:Y:S02]  /*06b0*/  @!P3 CS2R R32, SRZ ;  /* 0x000000000020b805 */ /* 0x000fe4000001ff00 */
[----:B------:R-:W-:Y:S02]  /*06c0*/  @!P3 CS2R R34, SRZ ;  /* 0x000000000022b805 */ /* 0x000fe4000001ff00 */
[----:B------:R-:W-:Y:S02]  /*06d0*/  @!P2 CS2R R16, SRZ ;  /* 0x000000000010a805 */ /* 0x000fe4000001ff00 */
[----:B------:R-:W-:-:S02]  /*06e0*/  @!P2 CS2R R18, SRZ ;  /* 0x000000000012a805 */ /* 0x000fc4000001ff00 */
[----:B------:R-:W-:Y:S02]  /*06f0*/  @!P2 CS2R R12, SRZ ;  /* 0x00000000000ca805 */ /* 0x000fe4000001ff00 */
[----:B------:R-:W-:Y:S01]  /*0700*/  @!P2 CS2R R14, SRZ ;  /* 0x00000000000ea805 */ /* 0x000fe2000001ff00 */
[----:B---3--:R0:W-:Y:S04]  /*0710*/  STS.128 [R56+0x23c0], R32 ;  /* 0x0023c02038007388 */ /* 0x0081e80000000c00 */
[----:B----4-:R-:W-:Y:S04]  /*0720*/  STS.128 [R56+0x3380], R16 ;  /* 0x0033801038007388 */ /* 0x010fe80000000c00 */
[----:B------:R-:W-:Y:S04]  /*0730*/  STS.128 [R56+0x4340], R12 ;  /* 0x0043400c38007388 */ /* 0x000fe80000000c00 */
[----:B------:R-:W-:Y:S01]  /*0740*/  @!P1 STS.128 [R62], R20 ;  /* 0x000000143e009388 */ /* 0x000fe20000000c00 */
[----:B------:R-:W-:Y:S01]  /*0750*/  BAR.SYNC.DEFER_BLOCKING 0x0 ;  /* 0x0000000000007b1d */ /* 0x000fe20000010000 */
[----:B0-----:R-:W-:-:S02]  /*0760*/  VIADD R32, R3, 0x1420 ;  /* 0x0000142003207836 */ /* 0x001fc40000000000 */
[----:B------:R-:W-:Y:S02]  /*0770*/  VIADD R33, R57, 0x500 ;  /* 0x0000050039217836 */ /* 0x000fe40000000000 */
[----:B------:R-:W-:Y:S02]  /*0780*/  IMAD.U32 R49, R61, 0x2, R32 ;  /* 0x000000023d317824 */ /* 0x000fe400078e0020 */
[----:B------:R-:W-:Y:S01]  /*0790*/  IMAD.U32 R48, R60, 0x2, R33 ;  /* 0x000000023c307824 */ /* 0x000fe200078e0021 */
[----:B------:R-:W-:Y:S04]  /*07a0*/  LDSM.16.M88.4 R16, [R63] ;  /* 0x000000003f10783b */ /* 0x000fe80000000200 */
[----:B------:R-:W0:Y:S04]  /*07b0*/  LDSM.16.MT88.4 R20, [R50] ;  /* 0x000000003214783b */ /* 0x000e280000004200 */
[----:B------:R-:W-:Y:S04]  /*07c0*/  LDSM.16.M88.4 R12, [R49] ;  /* 0x00000000310c783b */ /* 0x000fe80000000200 */
[----:B------:R-:W3:Y:S01]  /*07d0*/  LDSM.16.MT88.4 R32, [R48] ;  /* 0x000000003020783b */ /* 0x000ee20000004200 */
[----:B0-----:R-:W-:Y:S01]  /*07e0*/  HMMA.16816.F16 R44, R16, R20, RZ ;  /* 0x00000014102c723c */ /* 0x001fe200000008ff */
[----:B------:R-:W-:-:S07]  /*07f0*/  VIADD R20, R3, 0x1440 ;  /* 0x0000144003147836 */ /* 0x000fce0000000000 */
[----:B------:R-:W-:Y:S01]  /*0800*/  HMMA.16816.F16 R46, R16, R22, RZ ;  /* 0x00000016102e723c */ /* 0x000fe200000008ff */
[----:B------:R-:W-:Y:S02]  /*0810*/  IMAD.U32 R16, R60, 0x2, R52 ;  /* 0x000000023c107824 */ /* 0x000fe400078e0034 */
[----:B------:R-:W-:-:S04]  /*0820*/  IMAD.U32 R53, R61, 0x2, R20 ;  /* 0x000000023d357824 */ /* 0x000fc800078e0014 */
[----:B------:R-:W-:Y:S04]  /*0830*/  LDSM.16.MT88.4 R16, [R16] ;  /* 0x000000001010783b */ /* 0x000fe80000004200 */
[----:B------:R-:W0:Y:S01]  /*0840*/  LDSM.16.M88.4 R20, [R53] ;  /* 0x000000003514783b */ /* 0x000e220000000200 */
[C---:B---3--:R-:W-:Y:S08]  /*0850*/  HMMA.16816.F16 R32, R12.reuse, R32, R44 ;  /* 0x000000200c20723c */ /* 0x048ff0000000082c */
[----:B------:R-:W-:Y:S01]  /*0860*/  HMMA.16816.F16 R34, R12, R34, R46 ;  /* 0x000000220c22723c */ /* 0x000fe2000000082e */
[----:B------:R-:W-:Y:S01]  /*0870*/  IADD3 R13, PT, PT, R57, 0xf00, RZ ;  /* 0x00000f00390d7810 */ /* 0x000fe20007ffe0ff */
[----:B------:R-:W-:-:S04]  /*0880*/  IMAD.U32 R12, R61, 0x2, R67 ;  /* 0x000000023d0c7824 */ /* 0x000fc800078e0043 */
[----:B------:R-:W-:Y:S02]  /*0890*/  IMAD.U32 R46, R60, 0x2, R13 ;  /* 0x000000023c2e7824 */ /* 0x000fe400078e000d */
[----:B------:R-:W-:Y:S04]  /*08a0*/  LDSM.16.M88.4 R12, [R12] ;  /* 0x000000000c0c783b */ /* 0x000fe80000000200 */
[----:B------:R-:W3:Y:S01]  /*08b0*/  LDSM.16.MT88.4 R44, [R46] ;  /* 0x000000002e2c783b */ /* 0x000ee20000004200 */
[----:B-1----:R-:W-:Y:S01]  /*08c0*/  @!P1 IMAD R51, R0, 0x80, R51 ;  /* 0x0000008000339824 */ /* 0x002fe200078e0233 */
[----:B------:R-:W-:Y:S04]  /*08d0*/  BAR.SYNC.DEFER_BLOCKING 0x0 ;  /* 0x0000000000007b1d */ /* 0x000fe80000010000 */
[----:B------:R-:W-:Y:S01]  /*08e0*/  @!P1 SHF.L.U32 R51, R51, 0x4, RZ ;  /* 0x0000000433339819 */ /* 0x000fe200000006ff */
[C---:B0-----:R-:W-:Y:S08]  /*08f0*/  HMMA.16816.F16 R16, R20.reuse, R16, R32 ;  /* 0x000000101410723c */ /* 0x041ff00000000820 */
[----:B------:R-:W-:Y:S01]  /*0900*/  HMMA.16816.F16 R18, R20, R18, R34 ;  /* 0x000000121412723c */ /* 0x000fe20000000822 */
[----:B------:R-:W0:Y:S01]  /*0910*/  @!P1 LDC.64 R20, c[0x0][0x3a8] ;  /* 0x0000ea00ff149b82 */ /* 0x000e220000000a00 */
[----:B------:R-:W-:-:S05]  /*0920*/  @!P1 IMAD.SHL.U32 R22, R64, 0x40, RZ ;  /* 0x0000004040169824 */ /* 0x000fca00078e00ff */
[----:B------:R-:W-:-:S04]  /*0930*/  @!P1 LOP3.LUT R22, R22, 0x3f80, RZ, 0xc0, !PT ;  /* 0x00003f8016169812 */ /* 0x000fc800078ec0ff */
[----:B------:R-:W-:Y:S01]  /*0940*/  @!P1 IADD3 R51, P3, P4, R65, R51, R22 ;  /* 0x0000003341339210 */ /* 0x000fe20007c7e016 */
[----:B---3--:R-:W-:Y:S03]  /*0950*/  HMMA.16816.F16 R44, R12, R44, R16 ;  /* 0x0000002c0c2c723c */ /* 0x008fe60000000810 */
[----:B------:R-:W-:Y:S02]  /*0960*/  @!P1 LOP3.LUT R51, R51, 0x8, R66, 0xf8, !PT ;  /* 0x0000000833339812 */ /* 0x000fe400078ef842 */
[----:B------:R-:W-:Y:S02]  /*0970*/  @!P1 IADD3.X R16, PT, PT, RZ, RZ, RZ, P3, P4 ;  /* 0x000000ffff109210 */ /* 0x000fe40001fe84ff */
[----:B0-----:R-:W-:-:S04]  /*0980*/  @!P1 LEA R32, P3, R51, R20, 0x1 ;  /* 0x0000001433209211 */ /* 0x001fc800078608ff */
[----:B------:R-:W-:Y:S01]  /*0990*/  @!P1 LEA.HI.X R33, R51, R21, R16, 0x1, P3 ;  /* 0x0000001533219211 */ /* 0x000fe200018f0c10 */
[----:B------:R-:W-:Y:S01]  /*09a0*/  HMMA.16816.F16 R46, R12, R46, R18 ;  /* 0x0000002e0c2e723c */ /* 0x000fe20000000812 */
[----:B------:R-:W3:Y:S04]  /*09b0*/  LDG.E.128.CONSTANT R16, desc[UR6][R68.64+0x1c80] ;  /* 0x001c800644107981 */ /* 0x000ee8000c1e9d00 */
[----:B------:R-:W4:Y:S04]  /*09c0*/  LDG.E.128.CONSTANT R12, desc[UR6][R68.64+0x5480] ;  /* 0x00548006440c7981 */ /* 0x000f28000c1e9d00 */
[----:B------:R-:W4:Y:S04]  /*09d0*/  LDG.E.128.CONSTANT R20, desc[UR6][R68.64+0x8c80] ;  /* 0x008c800644147981 */ /* 0x000f28000c1e9d00 */
[----:B------:R-:W4:Y:S01]  /*09e0*/  @!P1 LDG.E.128.CONSTANT R32, desc[UR6][R32.64+0x8000] ;  /* 0x0080000620209981 */ /* 0x000f22000c1e9d00 */
[----:B------:R-:W-:-:S02]  /*09f0*/  @!P0 CS2R R4, SRZ ;  /* 0x0000000000048805 */ /* 0x000fc4000001ff00 */
[----:B------:R-:W-:Y:S01]  /*0a00*/  @!P0 CS2R R6, SRZ ;  /* 0x0000000000068805 */ /* 0x000fe2000001ff00 */
[----:B--2---:R-:W-:Y:S04]  /*0a10*/  STS.128 [R56+0x23c0], R8 ;  /* 0x0023c00838007388 */ /* 0x004fe80000000c00 */
[----:B------:R-:W-:Y:S04]  /*0a20*/  STS.128 [R56+0x1400], R4 ;  /* 0x0014000438007388 */ /* 0x000fe80000000c00 */
[----:B------:R-:W-:Y:S04]  /*0a30*/  STS.128 [R56+0x3380], R28 ;  /* 0x0033801c38007388 */ /* 0x000fe80000000c00 */
[----:B------:R-:W-:Y:S04]  /*0a40*/  STS.128 [R56+0x4340], R24 ;  /* 0x0043401838007388 */ /* 0x000fe80000000c00 */
[----:B------:R-:W-:Y:S01]  /*0a50*/  @!P1 STS.128 [R62], R36 ;  /* 0x000000243e009388 */ /* 0x000fe20000000c00 */
[----:B------:R-:W-:Y:S06]  /*0a60*/  BAR.SYNC.DEFER_BLOCKING 0x0 ;  /* 0x0000000000007b1d */ /* 0x000fec0000010000 */
[----:B------:R-:W-:Y:S04]  /*0a70*/  LDSM.16.MT88.4 R4, [R50] ;  /* 0x000000003204783b */ /* 0x000fe80000004200 */
[----:B------:R-:W0:Y:S02]  /*0a80*/  LDSM.16.M88.4 R36, [R63] ;  /* 0x000000003f24783b */ /* 0x000e240000000200 */
[C---:B0-----:R-:W-:Y:S08]  /*0a90*/  HMMA.16816.F16 R44, R36.reuse, R4, R44 ;  /* 0x00000004242c723c */ /* 0x041ff0000000082c */
[----:B------:R-:W-:Y:S01]  /*0aa0*/  HMMA.16816.F16 R46, R36, R6, R46 ;  /* 0x00000006242e723c */ /* 0x000fe2000000082e */
[----:B------:R-:W-:Y:S04]  /*0ab0*/  LDSM.16.M88.4 R4, [R49] ;  /* 0x000000003104783b */ /* 0x000fe80000000200 */
[----:B------:R0:W1:Y:S04]  /*0ac0*/  LDSM.16.MT88.4 R36, [R48] ;  /* 0x000000003024783b */ /* 0x0000680000004200 */
[----:B0-----:R-:W2:Y:S03]  /*0ad0*/  @P2 LDG.E.128.CONSTANT R48, desc[UR6][R68.64+-0x80] ;  /* 0xffff800644302981 */ /* 0x001ea6000c1e9d00 */
[----:B-1----:R-:W-:Y:S01]  /*0ae0*/  HMMA.16816.F16 R36, R4, R36, R44 ;  /* 0x000000240424723c */ /* 0x002fe2000000082c */
[----:B------:R-:W-:-:S02]  /*0af0*/  IMAD.U32 R44, R60, 0x2, R52 ;  /* 0x000000023c2c7824 */ /* 0x000fc400078e0034 */
[----:B------:R-:W-:Y:S05]  /*0b00*/  LDSM.16.M88.4 R52, [R53] ;  /* 0x000000003534783b */ /* 0x000fea0000000200 */
[----:B------:R-:W-:Y:S01]  /*0b10*/  HMMA.16816.F16 R38, R4, R38, R46 ;  /* 0x000000260426723c */ /* 0x000fe2000000082e */
[----:B------:R0:W1:Y:S04]  /*0b20*/  LDSM.16.MT88.4 R4, [R44] ;  /* 0x000000002c04783b */ /* 0x0000680000004200 */
[----:B0-----:R-:W2:Y:S01]  /*0b30*/  @P2 LDG.E.128.CONSTANT R44, desc[UR6][R68.64+0x3780] ;  /* 0x00378006442c2981 */ /* 0x001ea2000c1e9d00 */
[----:B------:R-:W-:-:S06]  /*0b40*/  @!P0 CS2R R40, SRZ ;  /* 0x0000000000288805 */ /* 0x000fcc000001ff00 */
[----:B-1----:R-:W-:Y:S01]  /*0b50*/  HMMA.16816.F16 R58, R52, R4, R36 ;  /* 0x00000004343a723c */ /* 0x002fe20000000824 */
[----:B------:R-:W-:Y:S02]  /*0b60*/  VIADD R5, R57, 0xf00 ;  /* 0x00000f0039057836 */ /* 0x000fe40000000000 */
[----:B------:R-:W-:-:S05]  /*0b70*/  IMAD.U32 R4, R61, 0x2, R67 ;  /* 0x000000023d047824 */ /* 0x000fca00078e0043 */
[----:B------:R-:W-:Y:S01]  /*0b80*/  HMMA.16816.F16 R52, R52, R6, R38 ;  /* 0x000000063434723c */ /* 0x000fe20000000826 */
[C---:B------:R-:W-:Y:S02]  /*0b90*/  IMAD.U32 R38, R60.reuse, 0x2, R5 ;  /* 0x000000023c267824 */ /* 0x040fe400078e0005 */
[----:B------:R-:W-:Y:S04]  /*0ba0*/  LDSM.16.M88.4 R4, [R4] ;  /* 0x000000000404783b */ /* 0x000fe80000000200 */
[----:B------:R-:W0:Y:S01]  /*0bb0*/  LDSM.16.MT88.4 R36, [R38] ;  /* 0x000000002624783b */ /* 0x000e220000004200 */
[----:B------:R-:W-:Y:S01]  /*0bc0*/  BAR.SYNC.DEFER_BLOCKING 0x0 ;  /* 0x0000000000007b1d */ /* 0x000fe20000010000 */
[----:B------:R-:W-:Y:S02]  /*0bd0*/  @!P0 CS2R R42, SRZ ;  /* 0x00000000002a8805 */ /* 0x000fe4000001ff00 */
[----:B------:R-:W-:-:S03]  /*0be0*/  LEA R67, R60, R57, 0x1 ;  /* 0x000000393c437211 */ /* 0x000fc600078e08ff */
[----:B------:R-:W-:Y:S04]  /*0bf0*/  STS.128 [R56+0x1400], R40 ;  /* 0x0014002838007388 */ /* 0x000fe80000000c00 */
[----:B---3--:R-:W-:Y:S04]  /*0c00*/  STS.128 [R56+0x23c0], R16 ;  /* 0x0023c01038007388 */ /* 0x008fe80000000c00 */
[----:B----4-:R-:W-:Y:S04]  /*0c10*/  STS.128 [R56+0x3380], R12 ;  /* 0x0033800c38007388 */ /* 0x010fe80000000c00 */
[----:B------:R-:W-:Y:S04]  /*0c20*/  STS.128 [R56+0x4340], R20 ;  /* 0x0043401438007388 */ /* 0x000fe80000000c00 */
[----:B------:R-:W-:Y:S01]  /*0c30*/  @!P1 STS.128 [R62], R32 ;  /* 0x000000203e009388 */ /* 0x000fe20000000c00 */
[----:B------:R-:W-:Y:S01]  /*0c40*/  BAR.SYNC.DEFER_BLOCKING 0x0 ;  /* 0x0000000000007b1d */ /* 0x000fe20000010000 */
[C---:B0-----:R-:W-:Y:S05]  /*0c50*/  HMMA.16816.F16 R36, R4.reuse, R36, R58 ;  /* 0x000000240424723c */ /* 0x041fea000000083a */
[----:B------:R-:W-:Y:S04]  /*0c60*/  LDSM.16.MT88.4 R32, [R67] ;  /* 0x000000004320783b */ /* 0x000fe80000004200 */
[----:B------:R-:W0:Y:S01]  /*0c70*/  LDSM.16.M88.4 R40, [R63] ;  /* 0x000000003f28783b */ /* 0x000e220000000200 */
[----:B------:R-:W-:Y:S01]  /*0c80*/  HMMA.16816.F16 R52, R4, R38, R52 ;  /* 0x000000260434723c */ /* 0x000fe20000000834 */
[----:B------:R-:W-:-:S02]  /*0c90*/  VIADD R4, R3, 0x1420 ;  /* 0x0000142003047836 */ /* 0x000fc40000000000 */
[----:B------:R-:W-:Y:S02]  /*0ca0*/  VIADD R5, R57, 0x500 ;  /* 0x0000050039057836 */ /* 0x000fe40000000000 */
[----:B------:R-:W-:Y:S02]  /*0cb0*/  IMAD.U32 R6, R61, 0x2, R4 ;  /* 0x000000023d067824 */ /* 0x000fe400078e0004 */
[----:B------:R-:W-:-:S04]  /*0cc0*/  IMAD.U32 R58, R60, 0x2, R5 ;  /* 0x000000023c3a7824 */ /* 0x000fc800078e0005 */
[----:B------:R-:W-:Y:S01]  /*0cd0*/  LDSM.16.M88.4 R4, [R6] ;  /* 0x000000000604783b */ /* 0x000fe20000000200 */
[C---:B0-----:R-:W-:Y:S03]  /*0ce0*/  HMMA.16816.F16 R32, R40.reuse, R32, R36 ;  /* 0x000000202820723c */ /* 0x041fe60000000824 */
[----:B------:R-:W0:Y:S05]  /*0cf0*/  LDSM.16.MT88.4 R36, [R58] ;  /* 0x000000003a24783b */ /* 0x000e2a0000004200 */
[----:B------:R-:W-:Y:S01]  /*0d00*/  HMMA.16816.F16 R54, R40, R34, R52 ;  /* 0x000000222836723c */ /* 0x000fe20000000834 */
[----:B------:R-:W-:Y:S01]  /*0d10*/  IADD3 R34, PT, PT, R3, 0x1440, RZ ;  /* 0x0000144003227810 */ /* 0x000fe20007ffe0ff */
[----:B------:R-:W-:-:S04]  /*0d20*/  VIADD R35, R57, 0xa00 ;  /* 0x00000a0039237836 */ /* 0x000fc80000000000 */
[----:B------:R-:W-:Y:S02]  /*0d30*/  IMAD.U32 R34, R61, 0x2, R34 ;  /* 0x000000023d227824 */ /* 0x000fe400078e0022 */
[----:B------:R-:W-:-:S06]  /*0d40*/  IMAD.U32 R40, R60, 0x2, R35 ;  /* 0x000000023c287824 */ /* 0x000fcc00078e0023 */
[----:B------:R-:W-:Y:S01]  /*0d50*/  LDSM.16.MT88.4 R40, [R40] ;  /* 0x000000002828783b */ /* 0x000fe20000004200 */
[C---:B0-----:R-:W-:Y:S03]  /*0d60*/  HMMA.16816.F16 R52, R4.reuse, R36, R32 ;  /* 0x000000240434723c */ /* 0x041fe60000000820 */
[----:B------:R-:W0:Y:S05]  /*0d70*/  LDSM.16.M88.4 R32, [R34] ;  /* 0x000000002220783b */ /* 0x000e2a0000000200 */
[----:B------:R-:W-:Y:S01]  /*0d80*/  HMMA.16816.F16 R4, R4, R38, R54 ;  /* 0x000000260404723c */ /* 0x000fe20000000836 */
[----:B------:R-:W3:Y:S11]  /*0d90*/  @P2 LDG.E.128.CONSTANT R36, desc[UR6][R68.64+0x6f80] ;  /* 0x006f800644242981 */ /* 0x000ef6000c1e9d00 */
[C---:B0-----:R-:W-:Y:S08]  /*0da0*/  HMMA.16816.F16 R6, R32.reuse, R40, R52 ;  /* 0x000000282006723c */ /* 0x041ff00000000834 */
[----:B------:R-:W-:Y:S01]  /*0db0*/  HMMA.16816.F16 R4, R32, R42, R4 ;  /* 0x0000002a2004723c */ /* 0x000fe20000000804 */
[----:B------:R-:W-:Y:S01]  /*0dc0*/  IADD3 R33, PT, PT, R57, 0xf00, RZ ;  /* 0x00000f0039217810 */ /* 0x000fe20007ffe0ff */
[----:B------:R-:W-:-:S04]  /*0dd0*/  VIADD R32, R3, 0x1460 ;  /* 0x0000146003207836 */ /* 0x000fc80000000000 */
[----:B------:R-:W-:Y:S02]  /*0de0*/  IMAD.U32 R32, R61, 0x2, R32 ;  /* 0x000000023d207824 */ /* 0x000fe400078e0020 */
[----:B------:R-:W-:Y:S01]  /*0df0*/  IMAD.U32 R41, R60, 0x2, R33 ;  /* 0x000000023c297824 */ /* 0x000fe200078e0021 */
[----:B------:R-:W0:Y:S03]  /*0e00*/  @!P1 S2R R53, SR_CTAID.X ;  /* 0x0000000000359919 */ /* 0x000e260000002500 */
[----:B------:R-:W-:Y:S04]  /*0e10*/  LDSM.16.M88.4 R32, [R32] ;  /* 0x000000002020783b */ /* 0x000fe80000000200 */
[----:B------:R-:W1:Y:S01]  /*0e20*/  LDSM.16.MT88.4 R40, [R41] ;  /* 0x000000002928783b */ /* 0x000e620000004200 */
[----:B------:R-:W-:-:S02]  /*0e30*/  @!P2 CS2R R44, SRZ ;  /* 0x00000000002ca805 */ /* 0x000fc4000001ff00 */
[----:B------:R-:W-:Y:S01]  /*0e40*/  @!P2 CS2R R46, SRZ ;  /* 0x00000000002ea805 */ /* 0x000fe2000001ff00 */
[----:B------:R-:W-:Y:S01]  /*0e50*/  BAR.SYNC.DEFER_BLOCKING 0x0 ;  /* 0x0000000000007b1d */ /* 0x000fe20000010000 */
[----:B------:R-:W-:-:S05]  /*0e60*/  @!P1 IMAD.SHL.U32 R52, R64, 0x40, RZ ;  /* 0x0000004040349824 */ /* 0x000fca00078e00ff */
[----:B------:R-:W-:Y:S01]  /*0e70*/  @!P1 LOP3.LUT R52, R52, 0x3f80, RZ, 0xc0, !PT ;  /* 0x00003f8034349812 */ /* 0x000fe200078ec0ff */
[----:B--2---:R2:W-:Y:S01]  /*0e80*/  STS.128 [R56+0x23c0], R44 ;  /* 0x0023c02c38007388 */ /* 0x0045e20000000c00 */
[----:B0-----:R-:W-:Y:S01]  /*0e90*/  @!P1 IMAD R53, R0, 0x80, R53 ;  /* 0x0000008000359824 */ /* 0x001fe200078e0235 */
[----:B--2---:R-:W0:Y:S04]  /*0ea0*/  @!P1 LDC.64 R44, c[0x0][0x3a8] ;  /* 0x0000ea00ff2c9b82 */ /* 0x004e280000000a00 */
[----:B------:R-:W-:-:S04]  /*0eb0*/  @!P1 SHF.L.U32 R53, R53, 0x4, RZ ;  /* 0x0000000435359819 */ /* 0x000fc800000006ff */
[----:B------:R-:W-:Y:S02]  /*0ec0*/  @!P1 IADD3 R53, P0, P3, R65, R53, R52 ;  /* 0x0000003541359210 */ /* 0x000fe40007b1e034 */
[----:B------:R-:W-:Y:S02]  /*0ed0*/  @!P2 CS2R R48, SRZ ;  /* 0x000000000030a805 */ /* 0x000fe4000001ff00 */
[----:B------:R-:W-:Y:S02]  /*0ee0*/  @!P2 CS2R R50, SRZ ;  /* 0x000000000032a805 */ /* 0x000fe4000001ff00 */
[----:B------:R-:W-:Y:S02]  /*0ef0*/  @!P1 LOP3.LUT R53, R53, 0x8, R66, 0xf8, !PT ;  /* 0x0000000835359812 */ /* 0x000fe400078ef842 */
[----:B------:R-:W-:Y:S01]  /*0f00*/  @!P1 IADD3.X R54, PT, PT, RZ, RZ, RZ, P0, P3 ;  /* 0x000000ffff369210 */ /* 0x000fe200007e64ff */
[----:B------:R2:W-:Y:S01]  /*0f10*/  STS.128 [R56+0x1400], R48 ;  /* 0x0014003038007388 */ /* 0x0005e20000000c00 */
[----:B0-----:R-:W-:-:S03]  /*0f20*/  @!P1 LEA R52, P4, R53, R44, 0x1 ;  /* 0x0000002c35349211 */ /* 0x001fc600078808ff */
[----:B--2---:R-:W2:Y:S01]  /*0f30*/  @P2 LDG.E.128.CONSTANT R48, desc[UR6][R68.64+0xa780] ;  /* 0x00a7800644302981 */ /* 0x004ea2000c1e9d00 */
[----:B------:R-:W-:-:S05]  /*0f40*/  @!P1 LEA.HI.X R53, R53, R45, R54, 0x1, P4 ;  /* 0x0000002d35359211 */ /* 0x000fca00020f0c36 */
[----:B------:R-:W4:Y:S01]  /*0f50*/  @!P1 LDG.E.128.CONSTANT R44, desc[UR6][R52.64+0xc000] ;  /* 0x00c00006342c9981 */ /* 0x000f22000c1e9d00 */
[----:B------:R-:W-:Y:S01]  /*0f60*/  IMAD.U32 R58, R60, 0x2, R57 ;  /* 0x000000023c3a7824 */ /* 0x000fe200078e0039 */
[----:B-1----:R-:W-:Y:S01]  /*0f70*/  HMMA.16816.F16 R6, R32, R40, R6 ;  /* 0x000000282006723c */ /* 0x002fe20000000806 */
[----:B------:R-:W-:Y:S02]  /*0f80*/  @!P2 CS2R R36, SRZ ;  /* 0x000000000024a805 */ /* 0x000fe4000001ff00 */
[----:B------:R-:W-:-:S05]  /*0f90*/  @!P2 CS2R R38, SRZ ;  /* 0x000000000026a805 */ /* 0x000fca000001ff00 */
[----:B------:R-:W-:Y:S01]  /*0fa0*/  HMMA.16816.F16 R42, R32, R42, R4 ;  /* 0x0000002a202a723c */ /* 0x000fe20000000804 */
[----:B------:R-:W4:Y:S04]  /*0fb0*/  LDG.E.128.CONSTANT R52, desc[UR6][R68.64+0x3800] ;  /* 0x0038000644347981 */ /* 0x000f28000c1e9d00 */
[----:B---3--:R0:W-:Y:S04]  /*0fc0*/  STS.128 [R56+0x3380], R36 ;  /* 0x0033802438007388 */ /* 0x0081e80000000c00 */
[----:B0-----:R-:W3:Y:S01]  /*0fd0*/  LDG.E.128.CONSTANT R36, desc[UR6][R68.64] ;  /* 0x0000000644247981 */ /* 0x001ee2000c1e9d00 */
[----:B------:R-:W-:-:S02]  /*0fe0*/  VIADD R4, R3, 0x1420 ;  /* 0x0000142003047836 */ /* 0x000fc40000000000 */
[----:B------:R-:W-:Y:S02]  /*0ff0*/  VIADD R5, R57, 0x500 ;  /* 0x0000050039057836 */ /* 0x000fe40000000000 */
[----:B------:R-:W-:-:S03]  /*1000*/  IMAD.U32 R4, R61, 0x2, R4 ;  /* 0x000000023d047824 */ /* 0x000fc600078e0004 */
[----:B------:R-:W-:Y:S02]  /*1010*/  LEA R59, R60, R5, 0x1 ;  /* 0x000000053c3b7211 */ /* 0x000fe400078e08ff */
[----:B------:R-:W-:Y:S02]  /*1020*/  @!P2 CS2R R48, SRZ ;  /* 0x000000000030a805 */ /* 0x000fe4000001ff00 */
[----:B------:R-:W-:-:S05]  /*1030*/  @!P2 CS2R R50, SRZ ;  /* 0x000000000032a805 */ /* 0x000fca000001ff00 */
[----:B--2---:R-:W-:Y:S04]  /*1040*/  STS.128 [R56+0x4340], R48 ;  /* 0x0043403038007388 */ /* 0x004fe80000000c00 */
[----:B----4-:R-:W-:Y:S01]  /*1050*/  @!P1 STS.128 [R62], R44 ;  /* 0x0000002c3e009388 */ /* 0x010fe20000000c00 */
[----:B------:R-:W-:Y:S06]  /*1060*/  BAR.SYNC.DEFER_BLOCKING 0x0 ;  /* 0x0000000000007b1d */ /* 0x000fec0000010000 */
[----:B------:R-:W-:Y:S04]  /*1070*/  LDSM.16.MT88.4 R44, [R58] ;  /* 0x000000003a2c783b */ /* 0x000fe80000004200 */
[----:B------:R-:W0:Y:S04]  /*1080*/  LDSM.16.M88.4 R48, [R63] ;  /* 0x000000003f30783b */ /* 0x000e280000000200 */
[----:B------:R-:W-:Y:S01]  /*1090*/  LDSM.16.MT88.4 R32, [R59] ;  /* 0x000000003b20783b */ /* 0x000fe20000004200 */
[C---:B0-----:R-:W-:Y:S03]  /*10a0*/  HMMA.16816.F16 R40, R48.reuse, R44, R6 ;  /* 0x0000002c3028723c */ /* 0x041fe60000000806 */
[----:B------:R-:W0:Y:S05]  /*10b0*/  LDSM.16.M88.4 R4, [R4] ;  /* 0x000000000404783b */ /* 0x000e2a0000000200 */
[----:B------:R-:W-:Y:S01]  /*10c0*/  HMMA.16816.F16 R42, R48, R46, R42 ;  /* 0x0000002e302a723c */ /* 0x000fe2000000082a */
[----:B------:R-:W2:Y:S11]  /*10d0*/  LDG.E.128.CONSTANT R44, desc[UR6][R68.64+0x7000] ;  /* 0x00700006442c7981 */ /* 0x000eb6000c1e9d00 */
[C---:B0-----:R-:W-:Y:S08]  /*10e0*/  HMMA.16816.F16 R40, R4.reuse, R32, R40 ;  /* 0x000000200428723c */ /* 0x041ff00000000828 */
[----:B------:R-:W-:Y:S01]  /*10f0*/  HMMA.16816.F16 R42, R4, R34, R42 ;  /* 0x00000022042a723c */ /* 0x000fe2000000082a */
[----:B------:R-:W-:-:S02]  /*1100*/  VIADD R6, R3, 0x1440 ;  /* 0x0000144003067836 */ /* 0x000fc40000000000 */
[----:B------:R-:W-:Y:S02]  /*1110*/  VIADD R5, R57, 0xa00 ;  /* 0x00000a0039057836 */ /* 0x000fe40000000000 */
[----:B------:R-:W-:Y:S02]  /*1120*/  IMAD.U32 R58, R61, 0x2, R6 ;  /* 0x000000023d3a7824 */ /* 0x000fe400078e0006 */
[----:B------:R-:W-:-:S03]  /*1130*/  IMAD.U32 R67, R60, 0x2, R5 ;  /* 0x000000023c437824 */ /* 0x000fc600078e0005 */
[----:B------:R-:W-:Y:S04]  /*1140*/  LDSM.16.M88.4 R32, [R58] ;  /* 0x000000003a20783b */ /* 0x000fe80000000200 */
[----:B------:R-:W0:Y:S02]  /*1150*/  LDSM.16.MT88.4 R4, [R67] ;  /* 0x000000004304783b */ /* 0x000e240000004200 */
        /* <DEDUP_REMOVED lines=9> */
[----:B------:R-:W-:Y:S06]  /*11f0*/  BAR.SYNC.DEFER_BLOCKING 0x0 ;  /* 0x0000000000007b1d */ /* 0x000fec0000010000 */
[----:B---3--:R3:W-:Y:S01]  /*1200*/  STS.128 [R56+0x1400], R36 ;  /* 0x0014002438007388 */ /* 0x0087e20000000c00 */
[----:B0-----:R-:W-:Y:S01]  /*1210*/  @!P1 LEA R41, R0, R40, 0x7 ;  /* 0x0000002800299211 */ /* 0x001fe200078e38ff */
[----:B------:R-:W-:Y:S01]  /*1220*/  @!P1 IMAD.SHL.U32 R40, R64, 0x40, RZ ;  /* 0x0000004040289824 */ /* 0x000fe200078e00ff */
[----:B---3--:R-:W0:Y:S03]  /*1230*/  @!P1 LDC.64 R36, c[0x0][0x3a8] ;  /* 0x0000ea00ff249b82 */ /* 0x008e260000000a00 */
[----:B------:R-:W-:Y:S01]  /*1240*/  @!P1 IMAD.SHL.U32 R41, R41, 0x10, RZ ;  /* 0x0000001029299824 */ /* 0x000fe200078e00ff */
[----:B------:R-:W-:-:S04]  /*1250*/  @!P1 LOP3.LUT R40, R40, 0x3f80, RZ, 0xc0, !PT ;  /* 0x00003f8028289812 */ /* 0x000fc800078ec0ff */
[----:B------:R-:W-:-:S04]  /*1260*/  @!P1 IADD3 R41, P0, P3, R65, R41, R40 ;  /* 0x0000002941299210 */ /* 0x000fc80007b1e028 */
[----:B------:R-:W-:Y:S02]  /*1270*/  @!P1 LOP3.LUT R41, R41, 0x8, R66, 0xf8, !PT ;  /* 0x0000000829299812 */ /* 0x000fe400078ef842 */
[----:B------:R-:W-:Y:S02]  /*1280*/  @!P1 IADD3.X R42, PT, PT, RZ, RZ, RZ, P0, P3 ;  /* 0x000000ffff2a9210 */ /* 0x000fe400007e64ff */
[----:B0-----:R-:W-:-:S04]  /*1290*/  @!P1 LEA R40, P4, R41, R36, 0x1 ;  /* 0x0000002429289211 */ /* 0x001fc800078808ff */
[----:B------:R-:W-:Y:S02]  /*12a0*/  @!P1 LEA.HI.X R41, R41, R37, R42, 0x1, P4 ;  /* 0x0000002529299211 */ /* 0x000fe400020f0c2a */
[----:B------:R-:W3:Y:S04]  /*12b0*/  LDG.E.128.CONSTANT R36, desc[UR6][R68.64+0xa800] ;  /* 0x00a8000644247981 */ /* 0x000ee8000c1e9d00 */
[----:B------:R-:W4:Y:S04]  /*12c0*/  @!P1 LDG.E.128.CONSTANT R40, desc[UR6][R40.64+0x10000] ;  /* 0x0100000628289981 */ /* 0x000f28000c1e9d00 */
[----:B------:R0:W-:Y:S01]  /*12d0*/  STS.128 [R56+0x23c0], R52 ;  /* 0x0023c03438007388 */ /* 0x0001e20000000c00 */
[----:B------:R-:W-:Y:S01]  /*12e0*/  IMAD.U32 R58, R60, 0x2, R57 ;  /* 0x000000023c3a7824 */ /* 0x000fe200078e0039 */
[C---:B-1----:R-:W-:Y:S08]  /*12f0*/  HMMA.16816.F16 R4, R48.reuse, R32, R4 ;  /* 0x000000203004723c */ /* 0x042ff00000000804 */
[----:B------:R-:W-:Y:S01]  /*1300*/  HMMA.16816.F16 R6, R48, R34, R6 ;  /* 0x000000223006723c */ /* 0x000fe20000000806 */
[----:B------:R-:W4:Y:S04]  /*1310*/  LDG.E.128.CONSTANT R32, desc[UR6][R68.64+0x7080] ;  /* 0x0070800644207981 */ /* 0x000f28000c1e9d00 */
[----:B--2---:R1:W-:Y:S04]  /*1320*/  STS.128 [R56+0x3380], R44 ;  /* 0x0033802c38007388 */ /* 0x0043e80000000c00 */
[----:B0-----:R-:W2:Y:S04]  /*1330*/  LDG.E.128.CONSTANT R52, desc[UR6][R68.64+0x3880] ;  /* 0x0038800644347981 */ /* 0x001ea8000c1e9d00 */
[----:B-1----:R-:W2:Y:S01]  /*1340*/  LDG.E.128.CONSTANT R44, desc[UR6][R68.64+0x80] ;  /* 0x00008006442c7981 */ /* 0x002ea2000c1e9d00 */
[----:B------:R-:W0:Y:S03]  /*1350*/  @!P1 S2R R51, SR_CTAID.X ;  /* 0x0000000000339919 */ /* 0x000e260000002500 */
[----:B---3--:R-:W-:Y:S04]  /*1360*/  STS.128 [R56+0x4340], R36 ;  /* 0x0043402438007388 */ /* 0x008fe80000000c00 */
[----:B----4-:R-:W-:Y:S01]  /*1370*/  @!P1 STS.128 [R62], R40 ;  /* 0x000000283e009388 */ /* 0x010fe20000000c00 */
[----:B------:R-:W-:Y:S06]  /*1380*/  BAR.SYNC.DEFER_BLOCKING 0x0 ;  /* 0x0000000000007b1d */ /* 0x000fec0000010000 */
[----:B------:R-:W-:Y:S04]  /*1390*/  LDSM.16.MT88.4 R36, [R58] ;  /* 0x000000003a24783b */ /* 0x000fe80000004200 */
[----:B------:R-:W1:Y:S02]  /*13a0*/  LDSM.16.M88.4 R40, [R63] ;  /* 0x000000003f28783b */ /* 0x000e640000000200 */
[----:B-1----:R-:W-:Y:S01]  /*13b0*/  HMMA.16816.F16 R48, R40, R36, R4 ;  /* 0x000000242830723c */ /* 0x002fe20000000804 */
[----:B------:R-:W-:Y:S01]  /*13c0*/  IADD3 R4, PT, PT, R3, 0x1420, RZ ;  /* 0x0000142003047810 */ /* 0x000fe20007ffe0ff */
[----:B------:R-:W-:-:S06]  /*13d0*/  VIADD R5, R57, 0x500 ;  /* 0x0000050039057836 */ /* 0x000fcc0000000000 */
[----:B------:R-:W-:Y:S01]  /*13e0*/  HMMA.16816.F16 R40, R40, R38, R6 ;  /* 0x000000262828723c */ /* 0x000fe20000000806 */
[----:B------:R-:W-:Y:S02]  /*13f0*/  IMAD.U32 R42, R61, 0x2, R4 ;  /* 0x000000023d2a7824 */ /* 0x000fe400078e0004 */
[----:B------:R-:W-:-:S03]  /*1400*/  IMAD.U32 R43, R60, 0x2, R5 ;  /* 0x000000023c2b7824 */ /* 0x000fc600078e0005 */
[----:B------:R-:W-:Y:S04]  /*1410*/  LDSM.16.M88.4 R4, [R42] ;  /* 0x000000002a04783b */ /* 0x000fe80000000200 */
[----:B------:R1:W3:Y:S01]  /*1420*/  LDSM.16.MT88.4 R36, [R43] ;  /* 0x000000002b24783b */ /* 0x0002e20000004200 */
[----:B0-----:R-:W-:Y:S01]  /*1430*/  @!P1 IMAD R51, R0, 0x80, R51 ;  /* 0x0000008000339824 */ /* 0x001fe200078e0233 */
[----:B-1----:R-:W0:Y:S01]  /*1440*/  @!P1 LDC.64 R42, c[0x0][0x3a8] ;  /* 0x0000ea00ff2a9b82 */ /* 0x002e220000000a00 */
[C---:B---3--:R-:W-:Y:S08]  /*1450*/  HMMA.16816.F16 R48, R4.reuse, R36, R48 ;  /* 0x000000240430723c */ /* 0x048ff00000000830 */
[----:B------:R-:W-:Y:S01]  /*1460*/  HMMA.16816.F16 R40, R4, R38, R40 ;  /* 0x000000260428723c */ /* 0x000fe20000000828 */
[----:B------:R-:W-:Y:S01]  /*1470*/  IADD3 R4, PT, PT, R3, 0x1440, RZ ;  /* 0x0000144003047810 */ /* 0x000fe20007ffe0ff */
[----:B------:R-:W-:-:S04]  /*1480*/  VIADD R5, R57, 0xa00 ;  /* 0x00000a0039057836 */ /* 0x000fc80000000000 */
[----:B------:R-:W-:Y:S02]  /*1490*/  IMAD.U32 R36, R61, 0x2, R4 ;  /* 0x000000023d247824 */ /* 0x000fe400078e0004 */
[----:B------:R-:W-:-:S04]  /*14a0*/  IMAD.U32 R50, R60, 0x2, R5 ;  /* 0x000000023c327824 */ /* 0x000fc800078e0005 */
[----:B------:R-:W-:Y:S04]  /*14b0*/  LDSM.16.M88.4 R36, [R36] ;  /* 0x000000002424783b */ /* 0x000fe80000000200 */
[----:B------:R-:W1:Y:S01]  /*14c0*/  LDSM.16.MT88.4 R4, [R50] ;  /* 0x000000003204783b */ /* 0x000e620000004200 */
[----:B------:R-:W-:Y:S01]  /*14d0*/  @!P1 IMAD.SHL.U32 R51, R51, 0x10, RZ ;  /* 0x0000001033339824 */ /* 0x000fe200078e00ff */
[C---:B-1----:R-:W-:Y:S08]  /*14e0*/  HMMA.16816.F16 R4, R36.reuse, R4, R48 ;  /* 0x000000042404723c */ /* 0x042ff00000000830 */
[----:B------:R-:W-:Y:S01]  /*14f0*/  HMMA.16816.F16 R6, R36, R6, R40 ;  /* 0x000000062406723c */ /* 0x000fe20000000828 */
[----:B------:R-:W-:-:S04]  /*1500*/  @!P1 SHF.L.U32 R37, R64, 0x6, RZ ;  /* 0x0000000640259819 */ /* 0x000fc800000006ff */
[----:B------:R-:W-:Y:S01]  /*1510*/  @!P1 LOP3.LUT R38, R37, 0x3f80, RZ, 0xc0, !PT ;  /* 0x00003f8025269812 */ /* 0x000fe200078ec0ff */
[----:B------:R-:W-:Y:S01]  /*1520*/  VIADD R36, R3, 0x1460 ;  /* 0x0000146003247836 */ /* 0x000fe20000000000 */
[----:B------:R-:W-:Y:S02]  /*1530*/  IADD3 R37, PT, PT, R57, 0xf00, RZ ;  /* 0x00000f0039257810 */ /* 0x000fe40007ffe0ff */
[----:B------:R-:W-:Y:S01]  /*1540*/  @!P1 IADD3 R51, P0, P3, R65, R51, R38 ;  /* 0x0000003341339210 */ /* 0x000fe20007b1e026 */
[----:B------:R-:W-:-:S03]  /*1550*/  IMAD.U32 R36, R61, 0x2, R36 ;  /* 0x000000023d247824 */ /* 0x000fc600078e0024 */
[----:B------:R-:W-:Y:S01]  /*1560*/  @!P1 LOP3.LUT R51, R51, 0x8, R66, 0xf8, !PT ;  /* 0x0000000833339812 */ /* 0x000fe200078ef842 */
[----:B------:R-:W-:Y:S01]  /*1570*/  IMAD.U32 R40, R60, 0x2, R37 ;  /* 0x000000023c287824 */ /* 0x000fe200078e0025 */
[----:B------:R-:W-:Y:S02]  /*1580*/  @!P1 IADD3.X R38, PT, PT, RZ, RZ, RZ, P0, P3 ;  /* 0x000000ffff269210 */ /* 0x000fe400007e64ff */
[----:B0-----:R-:W-:-:S04]  /*1590*/  @!P1 LEA R48, P0, R51, R42, 0x1 ;  /* 0x0000002a33309211 */ /* 0x001fc800078008ff */
[----:B------:R-:W-:Y:S02]  /*15a0*/  @!P1 LEA.HI.X R49, R51, R43, R38, 0x1, P0 ;  /* 0x0000002b33319211 */ /* 0x000fe400000f0c26 */
[----:B------:R-:W-:Y:S04]  /*15b0*/  LDSM.16.M88.4 R36, [R36] ;  /* 0x000000002424783b */ /* 0x000fe80000000200 */
[----:B------:R-:W0:Y:S01]  /*15c0*/  LDSM.16.MT88.4 R40, [R40] ;  /* 0x000000002828783b */ /* 0x000e220000004200 */
[----:B------:R-:W-:Y:S06]  /*15d0*/  BAR.SYNC.DEFER_BLOCKING 0x0 ;  /* 0x0000000000007b1d */ /* 0x000fec0000010000 */
[----:B------:R-:W3:Y:S04]  /*15e0*/  @!P1 LDG.E.128.CONSTANT R48, desc[UR6][R48.64+0x14000] ;  /* 0x0140000630309981 */ /* 0x000ee8000c1e9d00 */
[----:B--2---:R1:W-:Y:S04]  /*15f0*/  STS.128 [R56+0x1400], R44 ;  /* 0x0014002c38007388 */ /* 0x0043e80000000c00 */
[----:B-1----:R-:W2:Y:S04]  /*1600*/  LDG.E.128.CONSTANT R44, desc[UR6][R68.64+0xa880] ;  /* 0x00a88006442c7981 */ /* 0x002ea8000c1e9d00 */
[----:B------:R1:W-:Y:S04]  /*1610*/  STS.128 [R56+0x3380], R32 ;  /* 0x0033802038007388 */ /* 0x0003e80000000c00 */
[----:B-1----:R-:W4:Y:S04]  /*1620*/  @P2 LDG.E.128.CONSTANT R32, desc[UR6][R68.64+0x5380] ;  /* 0x0053800644202981 */ /* 0x002f28000c1e9d00 */
[----:B------:R1:W-:Y:S01]  /*1630*/  STS.128 [R56+0x23c0], R52 ;  /* 0x0023c03438007388 */ /* 0x0003e20000000c00 */
[C---:B0-----:R-:W-:Y:S08]  /*1640*/  HMMA.16816.F16 R4, R36.reuse, R40, R4 ;  /* 0x000000282404723c */ /* 0x041ff00000000804 */
[----:B------:R-:W-:Y:S01]  /*1650*/  HMMA.16816.F16 R42, R36, R42, R6 ;  /* 0x0000002a242a723c */ /* 0x000fe20000000806 */
[----:B------:R-:W-:Y:S01]  /*1660*/  VIADD R6, R3, 0x1420 ;  /* 0x0000142003067836 */ /* 0x000fe20000000000 */
[----:B------:R-:W-:-:S03]  /*1670*/  IADD3 R7, PT, PT, R57, 0x500, RZ ;  /* 0x0000050039077810 */ /* 0x000fc60007ffe0ff */
[----:B------:R-:W-:Y:S02]  /*1680*/  IMAD.U32 R36, R61, 0x2, R6 ;  /* 0x000000023d247824 */ /* 0x000fe400078e0006 */
[C---:B------:R-:W-:Y:S01]  /*1690*/  IMAD.U32 R59, R60.reuse, 0x2, R7 ;  /* 0x000000023c3b7824 */ /* 0x040fe200078e0007 */
[----:B------:R-:W-:Y:S01]  /*16a0*/  IADD3 R41, PT, PT, R57, 0xa00, RZ ;  /* 0x00000a0039297810 */ /* 0x000fe20007ffe0ff */
[----:B------:R-:W-:Y:S01]  /*16b0*/  VIADD R40, R3, 0x1440 ;  /* 0x0000144003287836 */ /* 0x000fe20000000000 */
[----:B-1----:R-:W4:Y:S03]  /*16c0*/  @P2 LDG.E.128.CONSTANT R52, desc[UR6][R68.64+0x1b80] ;  /* 0x001b800644342981 */ /* 0x002f26000c1e9d00 */
[----:B------:R-:W-:Y:S02]  /*16d0*/  IMAD.U32 R40, R61, 0x2, R40 ;  /* 0x000000023d287824 */ /* 0x000fe400078e0028 */
[----:B------:R-:W-:Y:S01]  /*16e0*/  IMAD.U32 R66, R60, 0x2, R41 ;  /* 0x000000023c427824 */ /* 0x000fe200078e0029 */
[----:B--2---:R-:W-:Y:S04]  /*16f0*/  STS.128 [R56+0x4340], R44 ;  /* 0x0043402c38007388 */ /* 0x004fe80000000c00 */
[----:B---3--:R-:W-:Y:S01]  /*1700*/  @!P1 STS.128 [R62], R48 ;  /* 0x000000303e009388 */ /* 0x008fe20000000c00 */
[----:B------:R-:W-:Y:S06]  /*1710*/  BAR.SYNC.DEFER_BLOCKING 0x0 ;  /* 0x0000000000007b1d */ /* 0x000fec0000010000 */
[----:B------:R-:W-:Y:S04]  /*1720*/  LDSM.16.M88.4 R44, [R63] ;  /* 0x000000003f2c783b */ /* 0x000fe80000000200 */
[----:B------:R-:W0:Y:S04]  /*1730*/  LDSM.16.MT88.4 R48, [R58] ;  /* 0x000000003a30783b */ /* 0x000e280000004200 */
[----:B------:R-:W-:Y:S01]  /*1740*/  LDSM.16.M88.4 R36, [R36] ;  /* 0x000000002424783b */ /* 0x000fe20000000200 */
[C---:B0-----:R-:W-:Y:S03]  /*1750*/  HMMA.16816.F16 R48, R44.reuse, R48, R4 ;  /* 0x000000302c30723c */ /* 0x041fe60000000804 */
[----:B------:R-:W0:Y:S05]  /*1760*/  LDSM.16.MT88.4 R4, [R59] ;  /* 0x000000003b04783b */ /* 0x000e2a0000004200 */
[----:B------:R-:W-:Y:S01]  /*1770*/  HMMA.16816.F16 R50, R44, R50, R42 ;  /* 0x000000322c32723c */ /* 0x000fe2000000082a */
[----:B------:R-:W-:Y:S04]  /*1780*/  LDSM.16.M88.4 R40, [R40] ;  /* 0x000000002828783b */ /* 0x000fe80000000200 */
[----:B------:R-:W1:Y:S07]  /*1790*/  LDSM.16.MT88.4 R44, [R66] ;  /* 0x00000000422c783b */ /* 0x000e6e0000004200 */
[C---:B0-----:R-:W-:Y:S01]  /*17a0*/  HMMA.16816.F16 R4, R36.reuse, R4, R48 ;  /* 0x000000042404723c */ /* 0x041fe20000000830 */
[----:B------:R-:W0:Y:S07]  /*17b0*/  @!P1 LDC.64 R48, c[0x0][0x3a8] ;  /* 0x0000ea00ff309b82 */ /* 0x000e2e0000000a00 */
[----:B------:R-:W-:Y:S01]  /*17c0*/  HMMA.16816.F16 R6, R36, R6, R50 ;  /* 0x000000062406723c */ /* 0x000fe20000000832 */
[----:B------:R-:W2:Y:S11]  /*17d0*/  @!P1 S2R R50, SR_CTAID.X ;  /* 0x0000000000329919 */ /* 0x000eb60000002500 */
[----:B-1----:R-:W-:Y:S01]  /*17e0*/  HMMA.16816.F16 R44, R40, R44, R4 ;  /* 0x0000002c282c723c */ /* 0x002fe20000000804 */
[----:B------:R-:W-:Y:S01]  /*17f0*/  IADD3 R5, PT, PT, R57, 0xf00, RZ ;  /* 0x00000f0039057810 */ /* 0x000fe20007ffe0ff */
[----:B------:R-:W-:-:S04]  /*1800*/  VIADD R4, R3, 0x1460 ;  /* 0x0000146003047836 */ /* 0x000fc80000000000 */
[----:B------:R-:W-:Y:S02]  /*1810*/  IMAD.U32 R36, R61, 0x2, R4 ;  /* 0x000000023d247824 */ /* 0x000fe400078e0004 */
[----:B------:R-:W-:Y:S01]  /*1820*/  IMAD.U32 R5, R60, 0x2, R5 ;  /* 0x000000023c057824 */ /* 0x000fe200078e0005 */
[----:B------:R-:W-:Y:S03]  /*1830*/  HMMA.16816.F16 R46, R40, R46, R6 ;  /* 0x0000002e282e723c */ /* 0x000fe60000000806 */
[----:B------:R-:W-:Y:S04]  /*1840*/  LDSM.16.M88.4 R36, [R36] ;  /* 0x000000002424783b */ /* 0x000fe80000000200 */
[----:B------:R-:W1:Y:S01]  /*1850*/  LDSM.16.MT88.4 R4, [R5] ;  /* 0x000000000504783b */ /* 0x000e620000004200 */
[----:B------:R-:W-:Y:S01]  /*1860*/  @!P1 IMAD.SHL.U32 R40, R64, 0x40, RZ ;  /* 0x0000004040289824 */ /* 0x000fe200078e00ff */
[----:B--2---:R-:W-:-:S04]  /*1870*/  @!P1 LEA R50, R0, R50, 0x7 ;  /* 0x0000003200329211 */ /* 0x004fc800078e38ff */
[----:B------:R-:W-:Y:S01]  /*1880*/  @!P1 LOP3.LUT R40, R40, 0x3f80, RZ, 0xc0, !PT ;  /* 0x00003f8028289812 */ /* 0x000fe200078ec0ff */
[----:B------:R-:W-:Y:S02]  /*1890*/  @!P1 IMAD.SHL.U32 R50, R50, 0x10, RZ ;  /* 0x0000001032329824 */ /* 0x000fe400078e00ff */
[----:B------:R-:W-:-:S03]  /*18a0*/  IMAD.SHL.U32 R51, R64, 0x8, RZ ;  /* 0x0000000840337824 */ /* 0x000fc600078e00ff */
[----:B------:R-:W-:Y:S02]  /*18b0*/  @!P1 IADD3 R40, P0, P3, R65, R50, R40 ;  /* 0x0000003241289210 */ /* 0x000fe40007b1e028 */
[----:B------:R-:W-:Y:S02]  /*18c0*/  @!P2 CS2R R32, SRZ ;  /* 0x000000000020a805 */ /* 0x000fe4000001ff00 */
[----:B------:R-:W-:Y:S01]  /*18d0*/  @!P2 CS2R R34, SRZ ;  /* 0x000000000022a805 */ /* 0x000fe2000001ff00 */
[----:B------:R-:W-:Y:S01]  /*18e0*/  BAR.SYNC.DEFER_BLOCKING 0x0 ;  /* 0x0000000000007b1d */ /* 0x000fe20000010000 */
[----:B------:R-:W-:Y:S02]  /*18f0*/  @!P1 LOP3.LUT R51, R40, 0x8, R51, 0xf8, !PT ;  /* 0x0000000828339812 */ /* 0x000fe400078ef833 */
[----:B------:R-:W-:Y:S02]  /*1900*/  @!P1 IADD3.X R50, PT, PT, RZ, RZ, RZ, P0, P3 ;  /* 0x000000ffff329210 */ /* 0x000fe400007e64ff */
[C---:B0-----:R-:W-:Y:S01]  /*1910*/  @!P1 LEA R48, P0, R51.reuse, R48, 0x1 ;  /* 0x0000003033309211 */ /* 0x041fe200078008ff */
[----:B------:R-:W2:Y:S03]  /*1920*/  @P2 LDG.E.128.CONSTANT R40, desc[UR6][R68.64+0x8b80] ;  /* 0x008b800644282981 */ /* 0x000ea6000c1e9d00 */
[----:B------:R-:W-:-:S06]  /*1930*/  @!P1 LEA.HI.X R49, R51, R49, R50, 0x1, P0 ;  /* 0x0000003133319211 */ /* 0x000fcc00000f0c32 */
[----:B------:R-:W3:Y:S04]  /*1940*/  @!P1 LDG.E.128.CONSTANT R48, desc[UR6][R48.64+0x18000] ;  /* 0x0180000630309981 */ /* 0x000ee8000c1e9d00 */
[----:B----4-:R0:W-:Y:S04]  /*1950*/  STS.128 [R56+0x23c0], R32 ;  /* 0x0023c02038007388 */ /* 0x0101e80000000c00 */
[----:B0-----:R-:W4:Y:S01]  /*1960*/  @P2 LDG.E.128.CONSTANT R32, desc[UR6][R68.64+0xc380] ;  /* 0x00c3800644202981 */ /* 0x001f22000c1e9d00 */
[----:B------:R-:W-:Y:S02]  /*1970*/  @!P2 CS2R R52, SRZ ;  /* 0x000000000034a805 */ /* 0x000fe4000001ff00 */
[----:B------:R-:W-:-:S05]  /*1980*/  @!P2 CS2R R54, SRZ ;  /* 0x000000000036a805 */ /* 0x000fca000001ff00 */
[----:B------:R0:W-:Y:S01]  /*1990*/  STS.128 [R56+0x1400], R52 ;  /* 0x0014003438007388 */ /* 0x0001e20000000c00 */
[C---:B-1----:R-:W-:Y:S01]  /*19a0*/  HMMA.16816.F16 R4, R36.reuse, R4, R44 ;  /* 0x000000042404723c */ /* 0x042fe2000000082c */
[----:B------:R-:W1:Y:S01]  /*19b0*/  @!P1 LDC.64 R44, c[0x0][0x3a8] ;  /* 0x0000ea00ff2c9b82 */ /* 0x000e620000000a00 */
[----:B0-----:R-:W0:Y:S06]  /*19c0*/  @!P1 S2R R53, SR_CTAID.X ;  /* 0x0000000000359919 */ /* 0x001e2c0000002500 */
[----:B------:R-:W-:Y:S01]  /*19d0*/  HMMA.16816.F16 R6, R36, R6, R46 ;  /* 0x000000062406723c */ /* 0x000fe2000000082e */
[----:B------:R-:W-:-:S02]  /*19e0*/  @!P1 IMAD.SHL.U32 R36, R64, 0x40, RZ ;  /* 0x0000004040249824 */ /* 0x000fc400078e00ff */
[----:B------:R-:W-:-:S03]  /*19f0*/  IMAD.SHL.U32 R54, R64, 0x8, RZ ;  /* 0x0000000840367824 */ /* 0x000fc600078e00ff */
[----:B------:R-:W-:Y:S02]  /*1a00*/  @!P1 LOP3.LUT R36, R36, 0x3f80, RZ, 0xc0, !PT ;  /* 0x00003f8024249812 */ /* 0x000fe400078ec0ff */
[----:B0-----:R-:W-:-:S05]  /*1a10*/  @!P1 LEA R53, R0, R53, 0x7 ;  /* 0x0000003500359211 */ /* 0x001fca00078e38ff */
[----:B------:R-:W-:Y:S02]  /*1a20*/  @!P1 IMAD.SHL.U32 R53, R53, 0x10, RZ ;  /* 0x0000001035359824 */ /* 0x000fe400078e00ff */
[----:B------:R-:W-:Y:S01]  /*1a30*/  VIADD R66, R3, 0x1460 ;  /* 0x0000146003427836 */ /* 0x000fe20000000000 */
[----:B------:R-:W-:Y:S02]  /*1a40*/  @!P2 CS2R R40, SRZ ;  /* 0x000000000028a805 */ /* 0x000fe4000001ff00 */
[----:B------:R-:W-:-:S05]  /*1a50*/  @!P2 CS2R R42, SRZ ;  /* 0x00000000002aa805 */ /* 0x000fca000001ff00 */
[----:B--2---:R-:W-:Y:S01]  /*1a60*/  STS.128 [R56+0x3380], R40 ;  /* 0x0033802838007388 */ /* 0x004fe20000000c00 */
[----:B------:R-:W-:Y:S02]  /*1a70*/  @!P2 CS2R R32, SRZ ;  /* 0x000000000020a805 */ /* 0x000fe4000001ff00 */
[----:B------:R-:W-:-:S05]  /*1a80*/  @!P2 CS2R R34, SRZ ;  /* 0x000000000022a805 */ /* 0x000fca000001ff00 */
[----:B----4-:R-:W-:Y:S04]  /*1a90*/  STS.128 [R56+0x4340], R32 ;  /* 0x0043402038007388 */ /* 0x010fe80000000c00 */
[----:B---3--:R-:W-:Y:S01]  /*1aa0*/  @!P1 STS.128 [R62], R48 ;  /* 0x000000303e009388 */ /* 0x008fe20000000c00 */
[----:B------:R-:W-:Y:S06]  /*1ab0*/  BAR.SYNC.DEFER_BLOCKING 0x0 ;  /* 0x0000000000007b1d */ /* 0x000fec0000010000 */
[----:B------:R-:W-:Y:S04]  /*1ac0*/  LDSM.16.M88.4 R40, [R63] ;  /* 0x000000003f28783b */ /* 0x000fe80000000200 */
[----:B------:R-:W0:Y:S01]  /*1ad0*/  LDSM.16.MT88.4 R32, [R58] ;  /* 0x000000003a20783b */ /* 0x000e220000004200 */
[----:B------:R-:W-:-:S03]  /*1ae0*/  @!P1 IADD3 R53, P0, P2, R65, R53, R36 ;  /* 0x0000003541359210 */ /* 0x000fc60007a1e024 */
[----:B------:R-:W2:Y:S01]  /*1af0*/  LDG.E.128.CONSTANT R36, desc[UR6][R68.64+0xc400] ;  /* 0x00c4000644247981 */ /* 0x000ea2000c1e9d00 */
[----:B0-----:R-:W-:Y:S01]  /*1b00*/  HMMA.16816.F16 R46, R40, R32, R4 ;  /* 0x00000020282e723c */ /* 0x001fe20000000804 */
[----:B------:R-:W-:Y:S01]  /*1b10*/  IADD3 R5, PT, PT, R57, 0x500, RZ ;  /* 0x0000050039057810 */ /* 0x000fe20007ffe0ff */
[----:B------:R-:W-:-:S04]  /*1b20*/  VIADD R4, R3, 0x1420 ;  /* 0x0000142003047836 */ /* 0x000fc80000000000 */
[----:B------:R-:W-:Y:S02]  /*1b30*/  IMAD.U32 R55, R61, 0x2, R4 ;  /* 0x000000023d377824 */ /* 0x000fe400078e0004 */
[----:B------:R-:W-:Y:S01]  /*1b40*/  IMAD.U32 R52, R60, 0x2, R5 ;  /* 0x000000023c347824 */ /* 0x000fe200078e0005 */
[----:B------:R-:W-:Y:S02]  /*1b50*/  HMMA.16816.F16 R50, R40, R34, R6 ;  /* 0x000000222832723c */ /* 0x000fe40000000806 */
[----:B------:R-:W-:Y:S04]  /*1b60*/  LDSM.16.M88.4 R4, [R55] ;  /* 0x000000003704783b */ /* 0x000fe80000000200 */
[----:B------:R-:W0:Y:S01]  /*1b70*/  LDSM.16.MT88.4 R40, [R52] ;  /* 0x000000003428783b */ /* 0x000e220000004200 */
[----:B------:R-:W-:-:S02]  /*1b80*/  @!P1 LOP3.LUT R33, R53, 0x8, R54, 0xf8, !PT ;  /* 0x0000000835219812 */ /* 0x000fc400078ef836 */
[----:B------:R-:W-:Y:S02]  /*1b90*/  @!P1 IADD3.X R34, PT, PT, RZ, RZ, RZ, P0, P2 ;  /* 0x000000ffff229210 */ /* 0x000fe400007e44ff */
[----:B-1----:R-:W-:-:S04]  /*1ba0*/  @!P1 LEA R32, P0, R33, R44, 0x1 ;  /* 0x0000002c21209211 */ /* 0x002fc800078008ff */
[----:B------:R-:W-:-:S06]  /*1bb0*/  @!P1 LEA.HI.X R33, R33, R45, R34, 0x1, P0 ;  /* 0x0000002d21219211 */ /* 0x000fcc00000f0c22 */
[----:B------:R-:W3:Y:S01]  /*1bc0*/  @!P1 LDG.E.128.CONSTANT R32, desc[UR6][R32.64+0x1c000] ;  /* 0x01c0000620209981 */ /* 0x000ee2000c1e9d00 */
[----:B------:R-:W-:-:S05]  /*1bd0*/  IADD3 R53, PT, PT, R57, 0xa00, RZ ;  /* 0x00000a0039357810 */ /* 0x000fca0007ffe0ff */
[----:B------:R-:W-:Y:S01]  /*1be0*/  IMAD.U32 R53, R60, 0x2, R53 ;  /* 0x000000023c357824 */ /* 0x000fe200078e0035 */
[----:B0-----:R-:W-:Y:S01]  /*1bf0*/  HMMA.16816.F16 R48, R4, R40, R46 ;  /* 0x000000280430723c */ /* 0x001fe2000000082e */
[----:B------:R-:W-:-:S03]  /*1c00*/  VIADD R40, R3, 0x1440 ;  /* 0x0000144003287836 */ /* 0x000fc60000000000 */
[----:B------:R-:W-:Y:S01]  /*1c10*/  LDSM.16.MT88.4 R44, [R53] ;  /* 0x00000000352c783b */ /* 0x000fe20000004200 */
[----:B------:R-:W-:-:S03]  /*1c20*/  IMAD.U32 R59, R61, 0x2, R40 ;  /* 0x000000023d3b7824 */ /* 0x000fc600078e0028 */
[----:B------:R-:W-:Y:S02]  /*1c30*/  HMMA.16816.F16 R4, R4, R42, R50 ;  /* 0x0000002a0404723c */ /* 0x000fe40000000832 */
[----:B------:R-:W0:Y:S01]  /*1c40*/  LDSM.16.M88.4 R40, [R59] ;  /* 0x000000003b28783b */ /* 0x000e220000000200 */
[----:B------:R-:W1:Y:S09]  /*1c50*/  @!P1 S2R R50, SR_CTAID.X ;  /* 0x0000000000329919 */ /* 0x000e720000002500 */
[----:B0-----:R-:W-:Y:S01]  /*1c60*/  HMMA.16816.F16 R6, R40, R44, R48 ;  /* 0x0000002c2806723c */ /* 0x001fe20000000830 */
[----:B------:R-:W-:-:S07]  /*1c70*/  IMAD.U32 R44, R61, 0x2, R66 ;  /* 0x000000023d2c7824 */ /* 0x000fce00078e0042 */
[----:B------:R-:W-:Y:S01]  /*1c80*/  HMMA.16816.F16 R4, R40, R46, R4 ;  /* 0x0000002e2804723c */ /* 0x000fe20000000804 */
[----:B------:R-:W-:Y:S01]  /*1c90*/  IADD3 R41, PT, PT, R57, 0xf00, RZ ;  /* 0x00000f0039297810 */ /* 0x000fe20007ffe0ff */
[----:B------:R-:W-:Y:S04]  /*1ca0*/  LDSM.16.M88.4 R44, [R44] ;  /* 0x000000002c2c783b */ /* 0x000fe80000000200 */
[----:B------:R-:W-:-:S06]  /*1cb0*/  IMAD.U32 R41, R60, 0x2, R41 ;  /* 0x000000023c297824 */ /* 0x000fcc00078e0029 */
[----:B------:R-:W0:Y:S01]  /*1cc0*/  LDSM.16.MT88.4 R40, [R41] ;  /* 0x000000002928783b */ /* 0x000e220000004200 */
[----:B------:R-:W-:Y:S01]  /*1cd0*/  BAR.SYNC.DEFER_BLOCKING 0x0 ;  /* 0x0000000000007b1d */ /* 0x000fe20000010000 */
[----:B-1----:R-:W-:Y:S01]  /*1ce0*/  @!P1 IMAD R50, R0, 0x80, R50 ;  /* 0x0000008000329824 */ /* 0x002fe200078e0232 */
[----:B------:R-:W-:-:S03]  /*1cf0*/  @!P1 SHF.L.U32 R48, R64, 0x6, RZ ;  /* 0x0000000640309819 */ /* 0x000fc600000006ff */
[----:B------:R-:W-:Y:S01]  /*1d00*/  @!P1 IMAD.SHL.U32 R50, R50, 0x10, RZ ;  /* 0x0000001032329824 */ /* 0x000fe200078e00ff */
[----:B------:R-:W-:Y:S01]  /*1d10*/  @!P1 LOP3.LUT R48, R48, 0x3f80, RZ, 0xc0, !PT ;  /* 0x00003f8030309812 */ /* 0x000fe200078ec0ff */
[----:B------:R1:W-:Y:S02]  /*1d20*/  STS.128 [R56+0x1400], R8 ;  /* 0x0014000838007388 */ /* 0x0003e40000000c00 */
[----:B-1----:R-:W1:Y:S01]  /*1d30*/  @!P1 LDC.64 R8, c[0x0][0x3a8] ;  /* 0x0000ea00ff089b82 */ /* 0x002e620000000a00 */
[----:B------:R-:W-:-:S04]  /*1d40*/  @!P1 IADD3 R65, P0, P2, R65, R50, R48 ;  /* 0x0000003241419210 */ /* 0x000fc80007a1e030 */
[----:B------:R-:W-:Y:S02]  /*1d50*/  @!P1 LOP3.LUT R65, R65, 0x8, R54, 0xf8, !PT ;  /* 0x0000000841419812 */ /* 0x000fe400078ef836 */
[----:B------:R-:W-:Y:S02]  /*1d60*/  @!P1 IADD3.X R48, PT, PT, RZ, RZ, RZ, P0, P2 ;  /* 0x000000ffff309210 */ /* 0x000fe400007e44ff */
[----:B-1----:R-:W-:-:S04]  /*1d70*/  @!P1 LEA R8, P0, R65, R8, 0x1 ;  /* 0x0000000841089211 */ /* 0x002fc800078008ff */
[----:B------:R-:W-:Y:S02]  /*1d80*/  @!P1 LEA.HI.X R9, R65, R9, R48, 0x1, P0 ;  /* 0x0000000941099211 */ /* 0x000fe400000f0c30 */
[----:B------:R-:W4:Y:S04]  /*1d90*/  LDG.E.128.CONSTANT R48, desc[UR6][R68.64+0xc480] ;  /* 0x00c4800644307981 */ /* 0x000f28000c1e9d00 */
[----:B------:R-:W4:Y:S04]  /*1da0*/  @!P1 LDG.E.128.CONSTANT R8, desc[UR6][R8.64+0x20000] ;  /* 0x0200000608089981 */ /* 0x000f28000c1e9d00 */
[----:B------:R1:W-:Y:S04]  /*1db0*/  STS.128 [R56+0x23c0], R28 ;  /* 0x0023c01c38007388 */ /* 0x0003e80000000c00 */
[----:B------:R0:W-:Y:S01]  /*1dc0*/  STS.128 [R56+0x3380], R24 ;  /* 0x0033801838007388 */ /* 0x0001e20000000c00 */
[----:B------:R-:W-:Y:S01]  /*1dd0*/  IMAD.SHL.U32 R54, R2, 0x40, RZ ;  /* 0x0000004002367824 */ /* 0x000fe200078e00ff */
[----:B-1----:R-:W1:Y:S01]  /*1de0*/  LDC.64 R28, c[0x0][0x380] ;  /* 0x0000e000ff1c7b82 */ /* 0x002e620000000a00 */
[----:B------:R-:W-:Y:S01]  /*1df0*/  IMAD.SHL.U32 R64, R64, 0x2, RZ ;  /* 0x0000000240407824 */ /* 0x000fe200078e00ff */
[----:B------:R-:W3:Y:S01]  /*1e00*/  S2R R55, SR_LANEID ;  /* 0x0000000000377919 */ /* 0x000ee20000000000 */
[----:B------:R-:W-:Y:S01]  /*1e10*/  USHF.L.U32 UR4, UR4, 0x4, URZ ;  /* 0x0000000404047899 */ /* 0x000fe200080006ff */
[----:B------:R-:W-:-:S02]  /*1e20*/  LOP3.LUT R54, R54, 0x40, RZ, 0xc0, !PT ;  /* 0x0000004036367812 */ /* 0x000fc400078ec0ff */
[----:B------:R-:W-:Y:S02]  /*1e30*/  LOP3.LUT R59, R64, 0xe, RZ, 0xc0, !PT ;  /* 0x0000000e403b7812 */ /* 0x000fe400078ec0ff */
[----:B0-----:R-:W0:Y:S01]  /*1e40*/  LDC.64 R24, c[0x0][0x388] ;  /* 0x0000e200ff187b82 */ /* 0x001e220000000a00 */
[----:B--2---:R2:W-:Y:S07]  /*1e50*/  STS.128 [R56+0x4340], R36 ;  /* 0x0043402438007388 */ /* 0x0045ee0000000c00 */
[----:B--2---:R-:W2:Y:S01]  /*1e60*/  LDC.64 R38, c[0x0][0x390] ;  /* 0x0000e400ff267b82 */ /* 0x004ea20000000a00 */
[----:B------:R-:W-:-:S05]  /*1e70*/  IADD3 R36, PT, PT, R59, UR4, R54 ;  /* 0x000000043b247c10 */ /* 0x000fca000fffe036 */
[C---:B-1----:R-:W-:Y:S01]  /*1e80*/  IMAD.WIDE.U32 R26, R36.reuse, 0x4, R28 ;  /* 0x00000004241a7825 */ /* 0x042fe200078e001c */
[----:B------:R-:W-:Y:S01]  /*1e90*/  HMMA.16816.F16 R40, R44, R40, R6 ;  /* 0x000000282c28723c */ /* 0x000fe20000000806 */
[----:B---3--:R-:W-:Y:S01]  /*1ea0*/  @!P1 STS.128 [R62], R32 ;  /* 0x000000203e009388 */ /* 0x008fe20000000c00 */
[----:B------:R-:W-:Y:S01]  /*1eb0*/  BAR.SYNC.DEFER_BLOCKING 0x0 ;  /* 0x0000000000007b1d */ /* 0x000fe20000010000 */
[----:B--2---:R-:W-:-:S04]  /*1ec0*/  IMAD.WIDE.U32 R6, R36, 0x4, R38 ;  /* 0x0000000424067825 */ /* 0x004fc800078e0026 */
[----:B0-----:R-:W-:Y:S01]  /*1ed0*/  IMAD.WIDE.U32 R24, R36, 0x4, R24 ;  /* 0x0000000424187825 */ /* 0x001fe200078e0018 */
[----:B------:R-:W-:Y:S01]  /*1ee0*/  SHF.R.U32.HI R36, RZ, 0x3, R55 ;  /* 0x00000003ff247819 */ /* 0x000fe20000011637 */
[----:B------:R-:W2:Y:S04]  /*1ef0*/  LDG.E.64.CONSTANT R26, desc[UR6][R26.64] ;  /* 0x000000061a1a7981 */ /* 0x000ea8000c1e9b00 */
[----:B------:R-:W-:Y:S04]  /*1f00*/  LDSM.16.M88.4 R32, [R63] ;  /* 0x000000003f20783b */ /* 0x000fe80000000200 */
[----:B------:R-:W0:Y:S01]  /*1f10*/  LDSM.16.MT88.4 R28, [R58] ;  /* 0x000000003a1c783b */ /* 0x000e220000004200 */
[----:B------:R-:W-:-:S02]  /*1f20*/  SHF.L.U32 R38, R36, 0x3, RZ ;  /* 0x0000000324267819 */ /* 0x000fc400000006ff */
[----:B------:R-:W-:Y:S01]  /*1f30*/  LOP3.LUT R37, R55, 0x7, RZ, 0xc0, !PT ;  /* 0x0000000737257812 */ /* 0x000fe200078ec0ff */
[----:B------:R-:W3:Y:S01]  /*1f40*/  LDG.E.64.CONSTANT R6, desc[UR6][R6.64] ;  /* 0x0000000606067981 */ /* 0x000ee2000c1e9b00 */
[----:B------:R-:W-:Y:S02]  /*1f50*/  SHF.R.U32.HI R36, RZ, 0x4, R55 ;  /* 0x00000004ff247819 */ /* 0x000fe40000011637 */
[----:B------:R-:W-:Y:S01]  /*1f60*/  LOP3.LUT R37, R38, 0x8, R37, 0xe2, !PT ;  /* 0x0000000826257812 */ /* 0x000fe200078ee225 */
[----:B------:R-:W3:Y:S02]  /*1f70*/  LDG.E.64.CONSTANT R24, desc[UR6][R24.64] ;  /* 0x0000000618187981 */ /* 0x000ee4000c1e9b00 */
[----:B------:R-:W-:Y:S01]  /*1f80*/  IMAD.SHL.U32 R36, R36, 0x8, RZ ;  /* 0x0000000824247824 */ /* 0x000fe200078e00ff */
[----:B------:R-:W-:Y:S01]  /*1f90*/  HMMA.16816.F16 R4, R44, R42, R4 ;  /* 0x0000002a2c04723c */ /* 0x000fe20000000804 */
[----:B------:R-:W-:Y:S02]  /*1fa0*/  VIADD R46, R3, 0x1420 ;  /* 0x00001420032e7836 */ /* 0x000fe40000000000 */
[----:B------:R-:W-:-:S02]  /*1fb0*/  IMAD R47, R37, 0x48, R36 ;  /* 0x00000048252f7824 */ /* 0x000fc400078e0224 */
[----:B------:R-:W-:Y:S02]  /*1fc0*/  LDSM.16.MT88.4 R36, [R52] ;  /* 0x000000003424783b */ /* 0x000fe40000004200 */
[----:B------:R-:W-:Y:S01]  /*1fd0*/  IMAD.U32 R46, R47, 0x2, R46 ;  /* 0x000000022f2e7824 */ /* 0x000fe200078e002e */
[C---:B0-----:R-:W-:Y:S04]  /*1fe0*/  HMMA.16816.F16 R28, R32.reuse, R28, R40 ;  /* 0x0000001c201c723c */ /* 0x041fe80000000828 */
[----:B------:R-:W0:Y:S08]  /*1ff0*/  LDSM.16.M88.4 R40, [R46] ;  /* 0x000000002e28783b */ /* 0x000e300000000200 */
[----:B------:R-:W-:Y:S01]  /*2000*/  HMMA.16816.F16 R44, R32, R30, R4 ;  /* 0x0000001e202c723c */ /* 0x000fe20000000804 */
[----:B------:R-:W-:Y:S01]  /*2010*/  IADD3 R4, PT, PT, R3, 0x1440, RZ ;  /* 0x0000144003047810 */ /* 0x000fe20007ffe0ff */
[----:B------:R-:W-:Y:S01]  /*2020*/  VIADD R65, R57, 0xf00 ;  /* 0x00000f0039417836 */ /* 0x000fe20000000000 */
[----:B------:R-:W-:Y:S01]  /*2030*/  LDSM.16.MT88.4 R32, [R53] ;  /* 0x000000003520783b */ /* 0x000fe20000004200 */
[----:B------:R-:W-:-:S02]  /*2040*/  IMAD.U32 R66, R61, 0x2, R66 ;  /* 0x000000023d427824 */ /* 0x000fc400078e0042 */
[----:B------:R-:W-:Y:S01]  /*2050*/  IMAD.U32 R47, R47, 0x2, R4 ;  /* 0x000000022f2f7824 */ /* 0x000fe200078e0004 */
[----:B------:R-:W-:Y:S01]  /*2060*/  LEA R65, R60, R65, 0x1 ;  /* 0x000000413c417211 */ /* 0x000fe200078e08ff */
[C---:B0-----:R-:W-:Y:S03]  /*2070*/  HMMA.16816.F16 R4, R40.reuse, R36, R28 ;  /* 0x000000242804723c */ /* 0x041fe6000000081c */
[----:B------:R-:W0:Y:S09]  /*2080*/  LDSM.16.M88.4 R28, [R47] ;  /* 0x000000002f1c783b */ /* 0x000e320000000200 */
[----:B------:R-:W-:Y:S01]  /*2090*/  HMMA.16816.F16 R44, R40, R38, R44 ;  /* 0x00000026282c723c */ /* 0x000fe2000000082c */
[----:B------:R-:W-:Y:S04]  /*20a0*/  LDSM.16.M88.4 R36, [R66] ;  /* 0x000000004224783b */ /* 0x000fe80000000200 */
[----:B------:R-:W1:Y:S01]  /*20b0*/  LDSM.16.MT88.4 R40, [R65] ;  /* 0x000000004128783b */ /* 0x000e620000004200 */
[----:B------:R-:W-:Y:S06]  /*20c0*/  BAR.SYNC.DEFER_BLOCKING 0x0 ;  /* 0x0000000000007b1d */ /* 0x000fec0000010000 */
[----:B------:R-:W-:Y:S04]  /*20d0*/  STS.128 [R56+0x1400], R16 ;  /* 0x0014001038007388 */ /* 0x000fe80000000c00 */
[----:B------:R-:W-:Y:S04]  /*20e0*/  STS.128 [R56+0x23c0], R12 ;  /* 0x0023c00c38007388 */ /* 0x000fe80000000c00 */
[----:B------:R-:W-:Y:S04]  /*20f0*/  STS.128 [R56+0x3380], R20 ;  /* 0x0033801438007388 */ /* 0x000fe80000000c00 */
[----:B----4-:R-:W-:Y:S04]  /*2100*/  STS.128 [R56+0x4340], R48 ;  /* 0x0043403038007388 */ /* 0x010fe80000000c00 */
[----:B------:R-:W-:Y:S01]  /*2110*/  @!P1 STS.128 [R62], R8 ;  /* 0x000000083e009388 */ /* 0x000fe20000000c00 */
[----:B------:R-:W-:Y:S01]  /*2120*/  BAR.SYNC.DEFER_BLOCKING 0x0 ;  /* 0x0000000000007b1d */ /* 0x000fe20000010000 */
[C---:B0-----:R-:W-:Y:S08]  /*2130*/  HMMA.16816.F16 R4, R28.reuse, R32, R4 ;  /* 0x000000201c04723c */ /* 0x041ff00000000804 */
[----:B------:R-:W-:Y:S01]  /*2140*/  HMMA.16816.F16 R34, R28, R34, R44 ;  /* 0x000000221c22723c */ /* 0x000fe2000000082c */
[----:B------:R-:W-:Y:S04]  /*2150*/  LDSM.16.M88.4 R60, [R63] ;  /* 0x000000003f3c783b */ /* 0x000fe80000000200 */
[----:B------:R-:W0:Y:S07]  /*2160*/  LDSM.16.MT88.4 R8, [R58] ;  /* 0x000000003a08783b */ /* 0x000e2e0000004200 */
[C---:B-1----:R-:W-:Y:S01]  /*2170*/  HMMA.16816.F16 R4, R36.reuse, R40, R4 ;  /* 0x000000282404723c */ /* 0x042fe20000000804 */
[----:B------:R-:W-:Y:S04]  /*2180*/  LDSM.16.M88.4 R12, [R46] ;  /* 0x000000002e0c783b */ /* 0x000fe80000000200 */
[----:B------:R-:W1:Y:S03]  /*2190*/  LDSM.16.MT88.4 R16, [R52] ;  /* 0x000000003410783b */ /* 0x000e660000004200 */
[----:B------:R-:W-:Y:S01]  /*21a0*/  HMMA.16816.F16 R34, R36, R42, R34 ;  /* 0x0000002a2422723c */ /* 0x000fe20000000822 */
[----:B------:R-:W-:Y:S04]  /*21b0*/  LDSM.16.M88.4 R20, [R47] ;  /* 0x000000002f14783b */ /* 0x000fe80000000200 */
[----:B------:R-:W4:Y:S07]  /*21c0*/  LDSM.16.MT88.4 R28, [R53] ;  /* 0x00000000351c783b */ /* 0x000f2e0000004200 */
[C---:B0-----:R-:W-:Y:S08]  /*21d0*/  HMMA.16816.F16 R4, R60.reuse, R8, R4 ;  /* 0x000000083c04723c */ /* 0x041ff00000000804 */
[----:B------:R-:W-:Y:S01]  /*21e0*/  HMMA.16816.F16 R60, R60, R10, R34 ;  /* 0x0000000a3c3c723c */ /* 0x000fe20000000822 */
[----:B------:R-:W-:Y:S04]  /*21f0*/  LDSM.16.M88.4 R8, [R66] ;  /* 0x000000004208783b */ /* 0x000fe80000000200 */
[----:B------:R-:W0:Y:S07]  /*2200*/  LDSM.16.MT88.4 R32, [R65] ;  /* 0x000000004120783b */ /* 0x000e2e0000004200 */
[C---:B-1----:R-:W-:Y:S08]  /*2210*/  HMMA.16816.F16 R4, R12.reuse, R16, R4 ;  /* 0x000000100c04723c */ /* 0x042ff00000000804 */
[----:B------:R-:W-:-:S12]  /*2220*/  HMMA.16816.F16 R18, R12, R18, R60 ;  /* 0x000000120c12723c */ /* 0x000fd8000000083c */
[C---:B----4-:R-:W-:Y:S08]  /*2230*/  HMMA.16816.F16 R4, R20.reuse, R28, R4 ;  /* 0x0000001c1404723c */ /* 0x050ff00000000804 */
[----:B------:R-:W-:Y:S01]  /*2240*/  HMMA.16816.F16 R18, R20, R30, R18 ;  /* 0x0000001e1412723c */ /* 0x000fe20000000812 */
[----:B------:R-:W-:-:S11]  /*2250*/  IMAD R3, R0, -0x700, R3 ;  /* 0xfffff90000037824 */ /* 0x000fd600078e0203 */
[----:B0-----:R-:W-:Y:S01]  /*2260*/  HMMA.16816.F16 R32, R8, R32, R4 ;  /* 0x000000200820723c */ /* 0x001fe20000000804 */
[----:B------:R-:W-:Y:S02]  /*2270*/  SHF.R.U32.HI R4, RZ, 0x2, R55 ;  /* 0x00000002ff047819 */ /* 0x000fe40000011637 */
[----:B------:R-:W-:-:S05]  /*2280*/  LOP3.LUT R55, R55, 0x3, RZ, 0xc0, !PT ;  /* 0x0000000337377812 */ /* 0x000fca00078ec0ff */
[----:B------:R-:W-:Y:S01]  /*2290*/  HMMA.16816.F16 R18, R8, R34, R18 ;  /* 0x000000220812723c */ /* 0x000fe20000000812 */
[----:B------:R-:W-:-:S04]  /*22a0*/  IMAD R4, R4, 0x8, R55 ;  /* 0x0000000804047824 */ /* 0x000fc800078e0237 */
[----:B------:R-:W-:Y:S01]  /*22b0*/  IMAD.U32 R11, R4, 0x4, R3 ;  /* 0x00000004040b7824 */ /* 0x000fe200078e0003 */
[----:B------:R-:W-:Y:S01]  /*22c0*/  BAR.SYNC.DEFER_BLOCKING 0x0 ;  /* 0x0000000000007b1d */ /* 0x000fe20000010000 */
[----:B------:R-:W-:-:S07]  /*22d0*/  IMAD R64, R0, 0x40, R64 ;  /* 0x0000004000407824 */ /* 0x000fce00078e0240 */
[----:B------:R-:W0:Y:S01]  /*22e0*/  LDC.64 R4, c[0x0][0x398] ;  /* 0x0000e600ff047b82 */ /* 0x000e220000000a00 */
[----:B------:R-:W1:Y:S01]  /*22f0*/  S2R R13, SR_TID.X ;  /* 0x00000000000d7919 */ /* 0x000e620000002100 */
[----:B------:R-:W-:Y:S04]  /*2300*/  STS [R11], R32 ;  /* 0x000000200b007388 */ /* 0x000fe80000000800 */
[----:B------:R-:W-:Y:S04]  /*2310*/  STS [R11+0x100], R33 ;  /* 0x000100210b007388 */ /* 0x000fe80000000800 */
[----:B------:R-:W-:Y:S04]  /*2320*/  STS [R11+0x10], R18 ;  /* 0x000010120b007388 */ /* 0x000fe80000000800 */
[----:B------:R-:W-:Y:S01]  /*2330*/  STS [R11+0x110], R19 ;  /* 0x000110130b007388 */ /* 0x000fe20000000800 */
[----:B------:R-:W-:Y:S01]  /*2340*/  LEA R64, R64, R57, 0x1 ;  /* 0x0000003940407211 */ /* 0x000fe200078e08ff */
[----:B------:R-:W-:Y:S01]  /*2350*/  BAR.SYNC.DEFER_BLOCKING 0x0 ;  /* 0x0000000000007b1d */ /* 0x000fe20000010000 */
[----:B------:R-:W-:Y:S01]  /*2360*/  SHF.R.U32.HI R3, RZ, 0x1, R2 ;  /* 0x00000001ff037819 */ /* 0x000fe20000011602 */
[----:B-1----:R-:W-:Y:S01]  /*2370*/  IMAD.SHL.U32 R13, R13, 0x10, RZ ;  /* 0x000000100d0d7824 */ /* 0x002fe200078e00ff */
[----:B------:R-:W-:-:S03]  /*2380*/  LEA R0, R0, UR4, 0x9 ;  /* 0x0000000400007c11 */ /* 0x000fc6000f8e48ff */
[----:B------:R-:W1:Y:S04]  /*2390*/  LDS R8, [R64] ;  /* 0x0000000040087984 */ /* 0x000e680000000800 */
[----:B------:R-:W4:Y:S04]  /*23a0*/  LDS R9, [R64+0x380] ;  /* 0x0003800040097984 */ /* 0x000f280000000800 */
[----:B------:R-:W2:Y:S04]  /*23b0*/  LDS R10, [R64+0x700] ;  /* 0x00070000400a7984 */ /* 0x000ea80000000800 */
[----:B------:R-:W3:Y:S01]  /*23c0*/  LDS R12, [R64+0xa80] ;  /* 0x000a8000400c7984 */ /* 0x000ee20000000800 */
[----:B------:R-:W-:Y:S01]  /*23d0*/  IMAD R3, R3, 0x3800, R0 ;  /* 0x0000380003037824 */ /* 0x000fe200078e0200 */
[----:B------:R-:W-:-:S04]  /*23e0*/  LOP3.LUT R13, R13, 0xf80, RZ, 0xc0, !PT ;  /* 0x00000f800d0d7812 */ /* 0x000fc800078ec0ff */
[----:B------:R-:W-:-:S05]  /*23f0*/  IADD3 R54, PT, PT, R54, R3, R13 ;  /* 0x0000000336367210 */ /* 0x000fca0007ffe00d */
[----:B------:R-:W-:-:S04]  /*2400*/  IMAD.IADD R3, R59, 0x1, R54 ;  /* 0x000000013b037824 */ /* 0x000fc800078e0236 */
[----:B0-----:R-:W-:-:S04]  /*2410*/  IMAD.WIDE.U32 R2, R3, 0x4, R4 ;  /* 0x0000000403027825 */ /* 0x001fc800078e0004 */
[--C-:B-1----:R-:W-:Y:S02]  /*2420*/  HADD2.F32 R5, -RZ, R8.reuse.H0_H0 ;  /* 0x20000008ff057230 */ /* 0x102fe40000004100 */
[----:B------:R-:W-:Y:S02]  /*2430*/  HADD2.F32 R8, -RZ, R8.H1_H1 ;  /* 0x30000008ff087230 */ /* 0x000fe40000004100 */
[--C-:B----4-:R-:W-:Y:S02]  /*2440*/  HADD2.F32 R11, -RZ, R9.reuse.H0_H0 ;  /* 0x20000009ff0b7230 */ /* 0x110fe40000004100 */
[----:B------:R-:W-:Y:S02]  /*2450*/  HADD2.F32 R0, -RZ, R9.H1_H1 ;  /* 0x30000009ff007230 */ /* 0x000fe40000004100 */
[--C-:B--2---:R-:W-:Y:S02]  /*2460*/  HADD2.F32 R9, -RZ, R10.reuse.H0_H0 ;  /* 0x2000000aff097230 */ /* 0x104fe40000004100 */
[----:B------:R-:W-:-:S02]  /*2470*/  HADD2.F32 R10, -RZ, R10.H1_H1 ;  /* 0x3000000aff0a7230 */ /* 0x000fc40000004100 */
[--C-:B---3--:R-:W-:Y:S02]  /*2480*/  HADD2.F32 R13, -RZ, R12.reuse.H0_H0 ;  /* 0x2000000cff0d7230 */ /* 0x108fe40000004100 */
[----:B------:R-:W-:Y:S01]  /*2490*/  FADD R5, R5, R26 ;  /* 0x0000001a05057221 */ /* 0x000fe20000000000 */
[----:B------:R-:W-:Y:S02]  /*24a0*/  HADD2.F32 R12, -RZ, R12.H1_H1 ;  /* 0x3000000cff0c7230 */ /* 0x000fe40000004100 */
[----:B------:R-:W-:Y:S01]  /*24b0*/  FADD R8, R8, R27 ;  /* 0x0000001b08087221 */ /* 0x000fe20000000000 */
[C---:B------:R-:W-:Y:S01]  /*24c0*/  FADD R9, R26.reuse, R9 ;  /* 0x000000091a097221 */ /* 0x040fe20000000000 */
[C---:B------:R-:W-:Y:S01]  /*24d0*/  FADD R11, R26.reuse, R11 ;  /* 0x0000000b1a0b7221 */ /* 0x040fe20000000000 */
[C---:B------:R-:W-:Y:S01]  /*24e0*/  FADD R10, R27.reuse, R10 ;  /* 0x0000000a1b0a7221 */ /* 0x040fe20000000000 */
[----:B------:R-:W-:Y:S01]  /*24f0*/  FADD R13, R26, R13 ;  /* 0x0000000d1a0d7221 */ /* 0x000fe20000000000 */
[C---:B------:R-:W-:Y:S01]  /*2500*/  FADD R0, R27.reuse, R0 ;  /* 0x000000001b007221 */ /* 0x040fe20000000000 */
[----:B------:R-:W-:Y:S01]  /*2510*/  FADD R12, R27, R12 ;  /* 0x0000000c1b0c7221 */ /* 0x000fe20000000000 */
[--C-:B------:R-:W-:Y:S01]  /*2520*/  FFMA R5, R5, R6, R24.reuse ;  /* 0x0000000605057223 */ /* 0x100fe20000000018 */
[--C-:B------:R-:W-:Y:S01]  /*2530*/  FFMA R8, R8, R7, R25.reuse ;  /* 0x0000000708087223 */ /* 0x100fe20000000019 */
[C-C-:B------:R-:W-:Y:S01]  /*2540*/  FFMA R9, R6.reuse, R9, R24.reuse ;  /* 0x0000000906097223 */ /* 0x140fe20000000018 */
[C-C-:B------:R-:W-:Y:S01]  /*2550*/  FFMA R11, R6.reuse, R11, R24.reuse ;  /* 0x0000000b060b7223 */ /* 0x140fe20000000018 */
[C-C-:B------:R-:W-:Y:S01]  /*2560*/  FFMA R10, R7.reuse, R10, R25.reuse ;  /* 0x0000000a070a7223 */ /* 0x140fe20000000019 */
[----:B------:R-:W-:Y:S01]  /*2570*/  FFMA R13, R6, R13, R24 ;  /* 0x0000000d060d7223 */ /* 0x000fe20000000018 */
[C-C-:B------:R-:W-:Y:S01]  /*2580*/  FFMA R0, R7.reuse, R0, R25.reuse ;  /* 0x0000000007007223 */ /* 0x140fe20000000019 */
[----:B------:R-:W-:Y:S01]  /*2590*/  FFMA R12, R7, R12, R25 ;  /* 0x0000000c070c7223 */ /* 0x000fe20000000019 */
[----:B------:R-:W-:-:S02]  /*25a0*/  FMNMX R4, RZ, R5, !PT ;  /* 0x00000005ff047209 */ /* 0x000fc40007800000 */
[----:B------:R-:W-:Y:S02]  /*25b0*/  FMNMX R5, RZ, R8, !PT ;  /* 0x00000008ff057209 */ /* 0x000fe40007800000 */
[----:B------:R-:W-:Y:S02]  /*25c0*/  FMNMX R8, RZ, R9, !PT ;  /* 0x00000009ff087209 */ /* 0x000fe40007800000 */
[----:B------:R-:W-:Y:S02]  /*25d0*/  FMNMX R6, RZ, R11, !PT ;  /* 0x0000000bff067209 */ /* 0x000fe40007800000 */
[----:B------:R-:W-:Y:S02]  /*25e0*/  FMNMX R9, RZ, R10, !PT ;  /* 0x0000000aff097209 */ /* 0x000fe40007800000 */
[----:B------:R-:W-:Y:S02]  /*25f0*/  FMNMX R7, RZ, R0, !PT ;  /* 0x00000000ff077209 */ /* 0x000fe40007800000 */
[----:B------:R-:W-:-:S02]  /*2600*/  FMNMX R10, RZ, R13, !PT ;  /* 0x0000000dff0a7209 */ /* 0x000fc40007800000 */
[----:B------:R-:W-:Y:S01]  /*2610*/  FMNMX R11, RZ, R12, !PT ;  /* 0x0000000cff0b7209 */ /* 0x000fe20007800000 */
[----:B------:R-:W-:Y:S04]  /*2620*/  STG.E.64 desc[UR6][R2.64], R4 ;  /* 0x0000000402007986 */ /* 0x000fe8000c101b06 */
[----:B------:R-:W-:Y:S04]  /*2630*/  STG.E.64 desc[UR6][R2.64+0x3800], R6 ;  /* 0x0038000602007986 */ /* 0x000fe8000c101b06 */
[----:B------:R-:W-:Y:S04]  /*2640*/  STG.E.64 desc[UR6][R2.64+0x7000], R8 ;  /* 0x0070000802007986 */ /* 0x000fe8000c101b06 */
[----:B------:R-:W-:Y:S01]  /*2650*/  STG.E.64 desc[UR6][R2.64+0xa800], R10 ;  /* 0x00a8000a02007986 */ /* 0x000fe2000c101b06 */
[----:B------:R-:W-:Y:S05]  /*2660*/  EXIT ;  /* 0x000000000000794d */ /* 0x000fea0003800000 */
.L_x_3:
[----:B------:R-:W-:-:S00]  /*2670*/  BRA `(.L_x_3) ;  /* 0xfffffffc00fc7947 */ /* 0x000fc0000383ffff */
[----:B------:R-:W-:-:S00]  /*2680*/  NOP ;  /* 0x0000000000007918 */ /* 0x000fc00000000000 */
[----:B------:R-:W-:-:S00]  /*2690*/  NOP ;  /* 0x0000000000007918 */ /* 0x000fc00000000000 */
[----:B------:R-:W-:-:S00]  /*26a0*/  NOP ;  /* 0x0000000000007918 */ /* 0x000fc00000000000 */
[----:B------:R-:W-:-:S00]  /*26b0*/  NOP ;  /* 0x0000000000007918 */ /* 0x000fc00000000000 */
[----:B------:R-:W-:-:S00]  /*26c0*/  NOP ;  /* 0x0000000000007918 */ /* 0x000fc00000000000 */
[----:B------:R-:W-:-:S00]  /*26d0*/  NOP ;  /* 0x0000000000007918 */ /* 0x000fc00000000000 */
[----:B------:R-:W-:-:S00]  /*26e0*/  NOP ;  /* 0x0000000000007918 */ /* 0x000fc00000000000 */
[----:B------:R-:W-:-:S00]  /*26f0*/  NOP ;  /* 0x0000000000007918 */ /* 0x000fc00000000000 */
.L_x_4:


//--------------------- .nv.shared.main_kernel    --------------------------
	.section	.nv.shared.main_kernel,"aw",@nobits
	.sectionflags	@""
	.align	16
	.zero		1024


//--------------------- .nv.shared.reserved.0     --------------------------
	.section	.nv.shared.reserved.0,"aw",@nobits
	.weak		__nv_reservedSMEM_offset_0_alias
	.size		__nv_reservedSMEM_offset_0_alias, 0, 64
	.other		__nv_reservedSMEM_offset_0_alias,@"STO_CUDA_RESERVED_SHARED STV_DEFAULT"
__nv_reservedSMEM_offset_0_alias:
	.zero		0
	.zero		64


//--------------------- .nv.constant0.main_kernel --------------------------
	.section	.nv.constant0.main_kernel,"a",@progbits
	.sectionflags	@""
	.align	4
.nv.constant0.main_kernel:
	.zero		944


//--------------------- SYMBOLS --------------------------

	.type		.nv.reservedSmem.offset0,@object
	.size		.nv.reservedSmem.offset0,0x4
	.type		.nv.reservedSmem.cap,@object
	.size		.nv.reservedSmem.cap,0x4
